// auto-generated by cutlass_sweep.epilogue — config: {"arch": "sm_100", "cluster_m": 2, "cluster_n": 1, "dtype": "bf16", "fusion": "bias_relu", "tile_k": 64, "tile_m": 128, "tile_n": 128}
#include "cutlass/cutlass.h"
#include "cutlass/gemm/collective/collective_builder.hpp"
#include "cutlass/gemm/device/gemm_universal_adapter.h"
#include "cutlass/gemm/kernel/gemm_universal.hpp"
#include "cutlass/epilogue/collective/collective_builder.hpp"
#include "cutlass/epilogue/fusion/operations.hpp"
#include "cutlass/epilogue/thread/activation.h"

using Elem = cutlass::bfloat16_t;
using Acc  = float;
using TileShape    = cute::Shape<cute::_128, cute::_128, cute::_64>;
using ClusterShape = cute::Shape<cute::_2, cute::_1, cute::_1>;
using FusionOp     = cutlass::epilogue::fusion::LinCombPerRowBiasEltAct<cutlass::epilogue::thread::ReLU, Elem, Acc>;

using CollectiveEpilogue = typename cutlass::epilogue::collective::CollectiveBuilder<
    cutlass::arch::Sm100, cutlass::arch::OpClassTensorOp,
    TileShape, ClusterShape,
    cutlass::epilogue::collective::EpilogueTileAuto,
    Acc, Acc,
    Elem, cutlass::layout::RowMajor, 128 / cutlass::sizeof_bits<Elem>::value,
    Elem, cutlass::layout::RowMajor, 128 / cutlass::sizeof_bits<Elem>::value,
    cutlass::epilogue::collective::EpilogueScheduleAuto,
    FusionOp
  >::CollectiveOp;

using CollectiveMainloop = typename cutlass::gemm::collective::CollectiveBuilder<
    cutlass::arch::Sm100, cutlass::arch::OpClassTensorOp,
    Elem, cutlass::layout::RowMajor, 128 / cutlass::sizeof_bits<Elem>::value,
    Elem, cutlass::layout::ColumnMajor, 128 / cutlass::sizeof_bits<Elem>::value,
    Acc,
    TileShape, ClusterShape,
    cutlass::gemm::collective::StageCountAutoCarveout<
        static_cast<int>(sizeof(typename CollectiveEpilogue::SharedStorage))>,
    cutlass::gemm::collective::KernelScheduleAuto
  >::CollectiveOp;

using GemmKernel = cutlass::gemm::kernel::GemmUniversal<
    cute::Shape<int,int,int,int>, CollectiveMainloop, CollectiveEpilogue>;
using Gemm = cutlass::gemm::device::GemmUniversalAdapter<GemmKernel>;

auto* _anchor = &cutlass::device_kernel<GemmKernel>;


// ===== COMPILED SASS (sm_100a) =====

	.target	sm_100a

	.elftype	@"ET_EXEC"


//--------------------- .note.nv.tkinfo           --------------------------
	.section	.note.nv.tkinfo,"",@"SHT_NOTE"
	.sectionflags	@"SHF_NOTE_NV_TKINFO"
	.tkinfo
        /*0018*/ 	.word	0x00000002
        /*0030*/ 	.string	""
        /*0030*/ 	.string	"ptxas"
        /*0030*/ 	.string	"Cuda compilation tools, release 13.0, V13.0.88"
        /*0030*/ 	.string	"Build cuda_13.0.r13.0/compiler.36424714_0"
        /*0030*/ 	.string	"-arch sm_100a -m 64 "



//--------------------- .note.nv.cuinfo           --------------------------
	.section	.note.nv.cuinfo,"",@"SHT_NOTE"
	.sectionflags	@"SHF_NOTE_NV_CUINFO"
        /*0018*/ 	.short	0x0002
        /*001a*/ 	.short	0x0064
        /*001c*/ 	.short	0x0082
	.zero		2


//--------------------- .nv.info                  --------------------------
	.section	.nv.info,"",@"SHT_CUDA_INFO"
	.align	4


	//----- nvinfo : EIATTR_REGCOUNT
	.align		4
        /*0000*/ 	.byte	0x04, 0x2f
        /*0002*/ 	.short	(.L_19 - .L_18)
	.align		4
.L_18:
        /*0004*/ 	.word	index@(_ZN7cutlass13device_kernelINS_4gemm6kernel13GemmUniversalIN4cute5tupleIJiiiiEEENS1_10collective13CollectiveMmaINS1_35MainloopSm100TmaUmmaWarpSpecializedILi13ELi2ELi4ENS5_IJNS4_1CILi2EEENSA_ILi1EEESC_EEEEENS5_IJNSA_ILi128EEESF_NSA_ILi64EEEEEENS_10bfloat16_tENS5_IJlSC_lEEESI_SJ_NS4_8TiledMMAINS4_8MMA_AtomIJNS4_26SM100_MMA_F16BF16_2x1SM_SSISI_SI_fLi128ELi128ELNS4_4UMMA5MajorE0ELSO_0ELNSN_7ScaleInE0ELSP_0EEEEEENS4_6LayoutINS5_IJSC_SC_SC_EEENS5_IJNSA_ILi0EEESU_SU_EEEEENS5_IJNS4_10UnderscoreESX_SX_EEEEENS4_18SM100_TMA_2SM_LOADENS4_14ComposedLayoutINS4_7SwizzleILi3ELi4ELi3EEENS4_18smem_ptr_flag_bitsILi16EEENSS_INS5_IJNSA_ILi8EEESG_EEENS5_IJSG_SC_EEEEEEEvNS4_8identityES10_S1A_vS1B_EENS_8epilogue10collective18CollectiveEpilogueINS1D_23Sm100TmaWarpSpecializedILi4ELi2ELi16ELb1ELb0EEEJNS5_IJSG_SF_SG_EEENS5_IJNSS_ISG_SC_EENSS_INS5_IJNSA_ILi16EEESB_EEENS5_IJSC_SG_EEEEEEEESI_SJ_SI_SJ_NS1D_6fusion15FusionCallbacksIS1H_NS1P_23LinCombPerRowBiasEltActINS1D_6thread4ReLuESI_fSI_SI_fLi8ELNS_15FloatRoundStyleE2EEES1I_S1O_JEEENS4_5SM1004TMEM4LOAD26SM100_TMEM_LOAD_32dp32b16xENS4_13SM90_TMA_LOADENS11_INS12_ILi1ELi4ELi3EEES15_NSS_INS5_IJS16_S1K_EEENS5_IJS1K_SC_EEEEEEENS4_39AutoVectorizingCopyWithAssumedAlignmentILi128EEENS4_14SM90_TMA_STOREES26_S28_S28_EEEvvEEEEvNT_6ParamsE)
        /*0008*/ 	.word	0x00000058


	//----- nvinfo : EIATTR_FRAME_SIZE
	.align		4
.L_19:
        /*000c*/ 	.byte	0x04, 0x11
        /*000e*/ 	.short	(.L_21 - .L_20)
	.align		4
.L_20:
        /*0010*/ 	.word	index@($__internal_2_$__cuda_sm10x_tcgen05_guardrail_trap_unallocated_columns_being_dealloced)
        /*0014*/ 	.word	0x00000000


	//----- nvinfo : EIATTR_FRAME_SIZE
	.align		4
.L_21:
        /*0018*/ 	.byte	0x04, 0x11
        /*001a*/ 	.short	(.L_23 - .L_22)
	.align		4
.L_22:
        /*001c*/ 	.word	index@($__internal_1_$__cuda_sm10x_tcgen05_guardrail_trap_phase_invalid_during_alloc)
        /*0020*/ 	.word	0x00000000


	//----- nvinfo : EIATTR_FRAME_SIZE
	.align		4
.L_23:
        /*0024*/ 	.byte	0x04, 0x11
        /*0026*/ 	.short	(.L_25 - .L_24)
	.align		4
.L_24:
        /*0028*/ 	.word	index@($__internal_0_$__cuda_sm10x_tcgen05_guardrail_trap_col_being_dealloced_not_returned_by_alloc)
        /*002c*/ 	.word	0x00000000


	//----- nvinfo : EIATTR_FRAME_SIZE
	.align		4
.L_25:
        /*0030*/ 	.byte	0x04, 0x11
        /*0032*/ 	.short	(.L_27 - .L_26)
	.align		4
.L_26:
        /*0034*/ 	.word	index@(_ZN7cutlass13device_kernelINS_4gemm6kernel13GemmUniversalIN4cute5tupleIJiiiiEEENS1_10collective13CollectiveMmaINS1_35MainloopSm100TmaUmmaWarpSpecializedILi13ELi2ELi4ENS5_IJNS4_1CILi2EEENSA_ILi1EEESC_EEEEENS5_IJNSA_ILi128EEESF_NSA_ILi64EEEEEENS_10bfloat16_tENS5_IJlSC_lEEESI_SJ_NS4_8TiledMMAINS4_8MMA_AtomIJNS4_26SM100_MMA_F16BF16_2x1SM_SSISI_SI_fLi128ELi128ELNS4_4UMMA5MajorE0ELSO_0ELNSN_7ScaleInE0ELSP_0EEEEEENS4_6LayoutINS5_IJSC_SC_SC_EEENS5_IJNSA_ILi0EEESU_SU_EEEEENS5_IJNS4_10UnderscoreESX_SX_EEEEENS4_18SM100_TMA_2SM_LOADENS4_14ComposedLayoutINS4_7SwizzleILi3ELi4ELi3EEENS4_18smem_ptr_flag_bitsILi16EEENSS_INS5_IJNSA_ILi8EEESG_EEENS5_IJSG_SC_EEEEEEEvNS4_8identityES10_S1A_vS1B_EENS_8epilogue10collective18CollectiveEpilogueINS1D_23Sm100TmaWarpSpecializedILi4ELi2ELi16ELb1ELb0EEEJNS5_IJSG_SF_SG_EEENS5_IJNSS_ISG_SC_EENSS_INS5_IJNSA_ILi16EEESB_EEENS5_IJSC_SG_EEEEEEEESI_SJ_SI_SJ_NS1D_6fusion15FusionCallbacksIS1H_NS1P_23LinCombPerRowBiasEltActINS1D_6thread4ReLuESI_fSI_SI_fLi8ELNS_15FloatRoundStyleE2EEES1I_S1O_JEEENS4_5SM1004TMEM4LOAD26SM100_TMEM_LOAD_32dp32b16xENS4_13SM90_TMA_LOADENS11_INS12_ILi1ELi4ELi3EEES15_NSS_INS5_IJS16_S1K_EEENS5_IJS1K_SC_EEEEEEENS4_39AutoVectorizingCopyWithAssumedAlignmentILi128EEENS4_14SM90_TMA_STOREES26_S28_S28_EEEvvEEEEvNT_6ParamsE)
        /*0038*/ 	.word	0x00000000


	//----- nvinfo : EIATTR_MIN_STACK_SIZE
	.align		4
.L_27:
        /*003c*/ 	.byte	0x04, 0x12
        /*003e*/ 	.short	(.L_29 - .L_28)
	.align		4
.L_28:
        /*0040*/ 	.word	index@(_ZN7cutlass13device_kernelINS_4gemm6kernel13GemmUniversalIN4cute5tupleIJiiiiEEENS1_10collective13CollectiveMmaINS1_35MainloopSm100TmaUmmaWarpSpecializedILi13ELi2ELi4ENS5_IJNS4_1CILi2EEENSA_ILi1EEESC_EEEEENS5_IJNSA_ILi128EEESF_NSA_ILi64EEEEEENS_10bfloat16_tENS5_IJlSC_lEEESI_SJ_NS4_8TiledMMAINS4_8MMA_AtomIJNS4_26SM100_MMA_F16BF16_2x1SM_SSISI_SI_fLi128ELi128ELNS4_4UMMA5MajorE0ELSO_0ELNSN_7ScaleInE0ELSP_0EEEEEENS4_6LayoutINS5_IJSC_SC_SC_EEENS5_IJNSA_ILi0EEESU_SU_EEEEENS5_IJNS4_10UnderscoreESX_SX_EEEEENS4_18SM100_TMA_2SM_LOADENS4_14ComposedLayoutINS4_7SwizzleILi3ELi4ELi3EEENS4_18smem_ptr_flag_bitsILi16EEENSS_INS5_IJNSA_ILi8EEESG_EEENS5_IJSG_SC_EEEEEEEvNS4_8identityES10_S1A_vS1B_EENS_8epilogue10collective18CollectiveEpilogueINS1D_23Sm100TmaWarpSpecializedILi4ELi2ELi16ELb1ELb0EEEJNS5_IJSG_SF_SG_EEENS5_IJNSS_ISG_SC_EENSS_INS5_IJNSA_ILi16EEESB_EEENS5_IJSC_SG_EEEEEEEESI_SJ_SI_SJ_NS1D_6fusion15FusionCallbacksIS1H_NS1P_23LinCombPerRowBiasEltActINS1D_6thread4ReLuESI_fSI_SI_fLi8ELNS_15FloatRoundStyleE2EEES1I_S1O_JEEENS4_5SM1004TMEM4LOAD26SM100_TMEM_LOAD_32dp32b16xENS4_13SM90_TMA_LOADENS11_INS12_ILi1ELi4ELi3EEES15_NSS_INS5_IJS16_S1K_EEENS5_IJS1K_SC_EEEEEEENS4_39AutoVectorizingCopyWithAssumedAlignmentILi128EEENS4_14SM90_TMA_STOREES26_S28_S28_EEEvvEEEEvNT_6ParamsE)
        /*0044*/ 	.word	0x00000000
.L_29:


//--------------------- .nv.compat                --------------------------
	.section	.nv.compat,"",@"SHT_CUDA_COMPAT_INFO"
	.align	4
        /*0000*/ 	.byte	0x02, 0x09, 0x01, 0x00, 0x02, 0x02, 0x02, 0x00, 0x02, 0x05, 0x05, 0x00, 0x03, 0x07, 0x01, 0x01
        /*0010*/ 	.byte	0x02, 0x03, 0x01, 0x00, 0x02, 0x06, 0x01, 0x00, 0x04, 0x0b, 0x08, 0x00, 0x09, 0x00, 0x00, 0x00
        /*0020*/ 	.byte	0x00, 0x00, 0x00, 0x00


//--------------------- .nv.info._ZN7cutlass13device_kernelINS_4gemm6kernel13GemmUniversalIN4cute5tupleIJiiiiEEENS1_10collective13CollectiveMmaINS1_35MainloopSm100TmaUmmaWarpSpecializedILi13ELi2ELi4ENS5_IJNS4_1CILi2EEENSA_ILi1EEESC_EEEEENS5_IJNSA_ILi128EEESF_NSA_ILi64EEEEEENS_10bfloat16_tENS5_IJlSC_lEEESI_SJ_NS4_8TiledMMAINS4_8MMA_AtomIJNS4_26SM100_MMA_F16BF16_2x1SM_SSISI_SI_fLi128ELi128ELNS4_4UMMA5MajorE0ELSO_0ELNSN_7ScaleInE0ELSP_0EEEEEENS4_6LayoutINS5_IJSC_SC_SC_EEENS5_IJNSA_ILi0EEESU_SU_EEEEENS5_IJNS4_10UnderscoreESX_SX_EEEEENS4_18SM100_TMA_2SM_LOADENS4_14ComposedLayoutINS4_7SwizzleILi3ELi4ELi3EEENS4_18smem_ptr_flag_bitsILi16EEENSS_INS5_IJNSA_ILi8EEESG_EEENS5_IJSG_SC_EEEEEEEvNS4_8identityES10_S1A_vS1B_EENS_8epilogue10collective18CollectiveEpilogueINS1D_23Sm100TmaWarpSpecializedILi4ELi2ELi16ELb1ELb0EEEJNS5_IJSG_SF_SG_EEENS5_IJNSS_ISG_SC_EENSS_INS5_IJNSA_ILi16EEESB_EEENS5_IJSC_SG_EEEEEEEESI_SJ_SI_SJ_NS1D_6fusion15FusionCallbacksIS1H_NS1P_23LinCombPerRowBiasEltActINS1D_6thread4ReLuESI_fSI_SI_fLi8ELNS_15FloatRoundStyleE2EEES1I_S1O_JEEENS4_5SM1004TMEM4LOAD26SM100_TMEM_LOAD_32dp32b16xENS4_13SM90_TMA_LOADENS11_INS12_ILi1ELi4ELi3EEES15_NSS_INS5_IJS16_S1K_EEENS5_IJS1K_SC_EEEEEEENS4_39AutoVectorizingCopyWithAssumedAlignmentILi128EEENS4_14SM90_TMA_STOREES26_S28_S28_EEEvvEEEEvNT_6ParamsE --------------------------
	.section	.nv.info._ZN7cutlass13device_kernelINS_4gemm6kernel13GemmUniversalIN4cute5tupleIJiiiiEEENS1_10collective13CollectiveMmaINS1_35MainloopSm100TmaUmmaWarpSpecializedILi13ELi2ELi4ENS5_IJNS4_1CILi2EEENSA_ILi1EEESC_EEEEENS5_IJNSA_ILi128EEESF_NSA_ILi64EEEEEENS_10bfloat16_tENS5_IJlSC_lEEESI_SJ_NS4_8TiledMMAINS4_8MMA_AtomIJNS4_26SM100_MMA_F16BF16_2x1SM_SSISI_SI_fLi128ELi128ELNS4_4UMMA5MajorE0ELSO_0ELNSN_7ScaleInE0ELSP_0EEEEEENS4_6LayoutINS5_IJSC_SC_SC_EEENS5_IJNSA_ILi0EEESU_SU_EEEEENS5_IJNS4_10UnderscoreESX_SX_EEEEENS4_18SM100_TMA_2SM_LOADENS4_14ComposedLayoutINS4_7SwizzleILi3ELi4ELi3EEENS4_18smem_ptr_flag_bitsILi16EEENSS_INS5_IJNSA_ILi8EEESG_EEENS5_IJSG_SC_EEEEEEEvNS4_8identityES10_S1A_vS1B_EENS_8epilogue10collective18CollectiveEpilogueINS1D_23Sm100TmaWarpSpecializedILi4ELi2ELi16ELb1ELb0EEEJNS5_IJSG_SF_SG_EEENS5_IJNSS_ISG_SC_EENSS_INS5_IJNSA_ILi16EEESB_EEENS5_IJSC_SG_EEEEEEEESI_SJ_SI_SJ_NS1D_6fusion15FusionCallbacksIS1H_NS1P_23LinCombPerRowBiasEltActINS1D_6thread4ReLuESI_fSI_SI_fLi8ELNS_15FloatRoundStyleE2EEES1I_S1O_JEEENS4_5SM1004TMEM4LOAD26SM100_TMEM_LOAD_32dp32b16xENS4_13SM90_TMA_LOADENS11_INS12_ILi1ELi4ELi3EEES15_NSS_INS5_IJS16_S1K_EEENS5_IJS1K_SC_EEEEEEENS4_39AutoVectorizingCopyWithAssumedAlignmentILi128EEENS4_14SM90_TMA_STOREES26_S28_S28_EEEvvEEEEvNT_6ParamsE,"",@"SHT_CUDA_INFO"
	.sectionflags	@""
	.align	4


	//----- nvinfo : EIATTR_CUDA_API_VERSION
	.align		4
        /*0000*/ 	.byte	0x04, 0x37
        /*0002*/ 	.short	(.L_31 - .L_30)
.L_30:
        /*0004*/ 	.word	0x00000082


	//----- nvinfo : EIATTR_KPARAM_INFO
	.align		4
.L_31:
        /*0008*/ 	.byte	0x04, 0x17
        /*000a*/ 	.short	(.L_33 - .L_32)
.L_32:
        /*000c*/ 	.word	0x00000000
        /*0010*/ 	.short	0x0000
        /*0012*/ 	.short	0x0000
        /*0014*/ 	.byte	0x00, 0xf0, 0x01, 0x20


	//----- nvinfo : EIATTR_AT_ENTRY_FRAGMENTS
	.align		4
.L_33:
        /*0018*/ 	.byte	0x04, 0x4f
        /*001a*/ 	.short	(.L_35 - .L_34)


	//   ....[0]....
.L_34:
        /*001c*/ 	.word	0x00000007


	//----- nvinfo : EIATTR_RESERVED_SMEM_USED
	.align		4
.L_35:
        /*0020*/ 	.byte	0x01, 0x41
	.zero		2


	//----- nvinfo : EIATTR_SPARSE_MMA_MASK
	.align		4
        /*0024*/ 	.byte	0x03, 0x50
        /*0026*/ 	.short	0x0000


	//----- nvinfo : EIATTR_TCGEN05_2CTA_USED
	.align		4
        /*0028*/ 	.byte	0x01, 0x52
	.zero		2


	//----- nvinfo : EIATTR_MAXREG_COUNT
	.align		4
        /*002c*/ 	.byte	0x03, 0x1b
        /*002e*/ 	.short	0x00ff


	//----- nvinfo : EIATTR_NUM_BARRIERS
	.align		4
        /*0030*/ 	.byte	0x02, 0x4c
        /*0032*/ 	.byte	0x07
	.zero		1


	//----- nvinfo : EIATTR_EXTERNS
	.align		4
        /*0034*/ 	.byte	0x04, 0x0f
        /*0036*/ 	.short	(.L_37 - .L_36)


	//   ....[0]....
	.align		4
.L_36:
        /*0038*/ 	.word	index@(__assertfail)


	//----- nvinfo : EIATTR_MERCURY_ISA_VERSION
	.align		4
.L_37:
        /*003c*/ 	.byte	0x03, 0x5f
        /*003e*/ 	.short	0x0101


	//----- nvinfo : EIATTR_INT_WARP_WIDE_INSTR_OFFSETS
	.align		4
        /*0040*/ 	.byte	0x04, 0x31
        /*0042*/ 	.short	(.L_39 - .L_38)


	//   ....[0]....
.L_38:
        /*0044*/ 	.word	0x00000e30


	//   ....[1]....
        /*0048*/ 	.word	0x00000ed0


	//   ....[2]....
        /*004c*/ 	.word	0x000021f0


	//   ....[3]....
        /*0050*/ 	.word	0x000045c0


	//   ....[4]....
        /*0054*/ 	.word	0x000045f0


	//   ....[5]....
        /*0058*/ 	.word	0x00004640


	//   ....[6]....
        /*005c*/ 	.word	0x00004f50


	//   ....[7]....
        /*0060*/ 	.word	0x00004f70


	//   ....[8]....
        /*0064*/ 	.word	0x00005050


	//   ....[9]....
        /*0068*/ 	.word	0x00005110


	//   ....[10]....
        /*006c*/ 	.word	0x00005130


	//   ....[11]....
        /*0070*/ 	.word	0x00005210


	//   ....[12]....
        /*0074*/ 	.word	0x00005300


	//   ....[13]....
        /*0078*/ 	.word	0x00005320


	//   ....[14]....
        /*007c*/ 	.word	0x00005420


	//   ....[15]....
        /*0080*/ 	.word	0x000055d0


	//   ....[16]....
        /*0084*/ 	.word	0x000055e0


	//   ....[17]....
        /*0088*/ 	.word	0x00005770


	//   ....[18]....
        /*008c*/ 	.word	0x000067c0


	//----- nvinfo : EIATTR_COOP_GROUP_MASK_REGIDS
	.align		4
.L_39:
        /*0090*/ 	.byte	0x04, 0x29
        /*0092*/ 	.short	(.L_41 - .L_40)


	//   ....[0]....
.L_40:
        /*0094*/ 	.word	0xffffffff


	//   ....[1]....
        /*0098*/ 	.word	0xffffffff


	//   ....[2]....
        /*009c*/ 	.word	0xffffffff


	//   ....[3]....
        /*00a0*/ 	.word	0xffffffff


	//   ....[4]....
        /*00a4*/ 	.word	0xffffffff


	//   ....[5]....
        /*00a8*/ 	.word	0xffffffff


	//   ....[6]....
        /*00ac*/ 	.word	0xffffffff


	//   ....[7]....
        /*00b0*/ 	.word	0xffffffff


	//   ....[8]....
        /*00b4*/ 	.word	0xffffffff


	//   ....[9]....
        /*00b8*/ 	.word	0xffffffff


	//   ....[10]....
        /*00bc*/ 	.word	0xffffffff


	//   ....[11]....
        /*00c0*/ 	.word	0xffffffff


	//   ....[12]....
        /*00c4*/ 	.word	0xffffffff


	//   ....[13]....
        /*00c8*/ 	.word	0xffffffff


	//----- nvinfo : EIATTR_COOP_GROUP_INSTR_OFFSETS
	.align		4
.L_41:
        /*00cc*/ 	.byte	0x04, 0x28
        /*00ce*/ 	.short	(.L_43 - .L_42)


	//   ....[0]....
.L_42:
        /*00d0*/ 	.word	0x000000c0


	//   ....[1]....
        /*00d4*/ 	.word	0x000004d0


	//   ....[2]....
        /*00d8*/ 	.word	0x000007a0


	//   ....[3]....
        /*00dc*/ 	.word	0x00000930


	//   ....[4]....
        /*00e0*/ 	.word	0x00000a20


	//   ....[5]....
        /*00e4*/ 	.word	0x00000b80


	//   ....[6]....
        /*00e8*/ 	.word	0x00000d10


	//   ....[7]....
        /*00ec*/ 	.word	0x00000f50


	//   ....[8]....
        /*00f0*/ 	.word	0x000020d0


	//   ....[9]....
        /*00f4*/ 	.word	0x000033b0


	//   ....[10]....
        /*00f8*/ 	.word	0x00003880


	//   ....[11]....
        /*00fc*/ 	.word	0x000038b0


	//   ....[12]....
        /*0100*/ 	.word	0x000044d0


	//   ....[13]....
        /*0104*/ 	.word	0x000046e0


	//----- nvinfo : EIATTR_VRC_CTA_INIT_COUNT
	.align		4
.L_43:
        /*0108*/ 	.byte	0x02, 0x4a
        /*010a*/ 	.byte	0x80
	.zero		1


	//----- nvinfo : EIATTR_SYSCALL_OFFSETS
	.align		4
        /*010c*/ 	.byte	0x04, 0x46
        /*010e*/ 	.short	(.L_45 - .L_44)


	//   ....[0]....
.L_44:
        /*0110*/ 	.word	0x00006290


	//   ....[1]....
        /*0114*/ 	.word	0x00006380


	//   ....[2]....
        /*0118*/ 	.word	0x00006cb0


	//   ....[3]....
        /*011c*/ 	.word	0x000075d0


	//   ....[4]....
        /*0120*/ 	.word	0x00007e90


	//   ....[5]....
        /*0124*/ 	.word	0x00008750


	//----- nvinfo : EIATTR_MBARRIER_INSTR_OFFSETS
	.align		4
.L_45:
        /*0128*/ 	.byte	0x04, 0x39
        /*012a*/ 	.short	(.L_47 - .L_46)


	//   ....[0]....
.L_46:
        /*012c*/ 	.word	0x000005e0
        /*0130*/ 	.word	0x000000ff
        /*0134*/ 	.word	0x00000000
        /*0138*/ 	.short	0x0100
        /*013a*/ 	.byte	0x07
	.zero		1


	//   ....[1]....
        /*013c*/ 	.word	0x000005f0
        /*0140*/ 	.word	0x000000ff
        /*0144*/ 	.word	0x00000068
        /*0148*/ 	.short	0x0100
        /*014a*/ 	.byte	0x07
	.zero		1


	//   ....[2]....
        /*014c*/ 	.word	0x00000600
        /*0150*/ 	.word	0x000000ff
        /*0154*/ 	.word	0x00000008
        /*0158*/ 	.short	0x0100
        /*015a*/ 	.byte	0x07
	.zero		1


	//   ....[3]....
        /*015c*/ 	.word	0x00000610
        /*0160*/ 	.word	0x000000ff
        /*0164*/ 	.word	0x00000070
        /*0168*/ 	.short	0x0100
        /*016a*/ 	.byte	0x07
	.zero		1


	//   ....[4]....
        /*016c*/ 	.word	0x00000620
        /*0170*/ 	.word	0x000000ff
        /*0174*/ 	.word	0x00000010
        /*0178*/ 	.short	0x0100
        /*017a*/ 	.byte	0x07
	.zero		1


	//   ....[5]....
        /*017c*/ 	.word	0x00000630
        /*0180*/ 	.word	0x000000ff
        /*0184*/ 	.word	0x00000078
        /*0188*/ 	.short	0x0100
        /*018a*/ 	.byte	0x07
	.zero		1


	//   ....[6]....
        /*018c*/ 	.word	0x00000640
        /*0190*/ 	.word	0x000000ff
        /*0194*/ 	.word	0x00000018
        /*0198*/ 	.short	0x0100
        /*019a*/ 	.byte	0x07
	.zero		1


	//   ....[7]....
        /*019c*/ 	.word	0x00000650
        /*01a0*/ 	.word	0x000000ff
        /*01a4*/ 	.word	0x00000080
        /*01a8*/ 	.short	0x0100
        /*01aa*/ 	.byte	0x07
	.zero		1


	//   ....[8]....
        /*01ac*/ 	.word	0x00000660
        /*01b0*/ 	.word	0x000000ff
        /*01b4*/ 	.word	0x00000020
        /*01b8*/ 	.short	0x0100
        /*01ba*/ 	.byte	0x07
	.zero		1


	//   ....[9]....
        /*01bc*/ 	.word	0x00000670
        /*01c0*/ 	.word	0x000000ff
        /*01c4*/ 	.word	0x00000088
        /*01c8*/ 	.short	0x0100
        /*01ca*/ 	.byte	0x07
	.zero		1


	//   ....[10]....
        /*01cc*/ 	.word	0x00000680
        /*01d0*/ 	.word	0x000000ff
        /*01d4*/ 	.word	0x00000028
        /*01d8*/ 	.short	0x0100
        /*01da*/ 	.byte	0x07
	.zero		1


	//   ....[11]....
        /*01dc*/ 	.word	0x00000690
        /*01e0*/ 	.word	0x000000ff
        /*01e4*/ 	.word	0x00000090
        /*01e8*/ 	.short	0x0100
        /*01ea*/ 	.byte	0x07
	.zero		1


	//   ....[12]....
        /*01ec*/ 	.word	0x000006a0
        /*01f0*/ 	.word	0x000000ff
        /*01f4*/ 	.word	0x00000030
        /*01f8*/ 	.short	0x0100
        /*01fa*/ 	.byte	0x07
	.zero		1


	//   ....[13]....
        /*01fc*/ 	.word	0x000006b0
        /*0200*/ 	.word	0x000000ff
        /*0204*/ 	.word	0x00000098
        /*0208*/ 	.short	0x0100
        /*020a*/ 	.byte	0x07
	.zero		1


	//   ....[14]....
        /*020c*/ 	.word	0x000006c0
        /*0210*/ 	.word	0x000000ff
        /*0214*/ 	.word	0x00000038
        /*0218*/ 	.short	0x0100
        /*021a*/ 	.byte	0x07
	.zero		1


	//   ....[15]....
        /*021c*/ 	.word	0x000006d0
        /*0220*/ 	.word	0x000000ff
        /*0224*/ 	.word	0x000000a0
        /*0228*/ 	.short	0x0100
        /*022a*/ 	.byte	0x07
	.zero		1


	//   ....[16]....
        /*022c*/ 	.word	0x000006e0
        /*0230*/ 	.word	0x000000ff
        /*0234*/ 	.word	0x00000040
        /*0238*/ 	.short	0x0100
        /*023a*/ 	.byte	0x07
	.zero		1


	//   ....[17]....
        /*023c*/ 	.word	0x000006f0
        /*0240*/ 	.word	0x000000ff
        /*0244*/ 	.word	0x000000a8
        /*0248*/ 	.short	0x0100
        /*024a*/ 	.byte	0x07
	.zero		1


	//   ....[18]....
        /*024c*/ 	.word	0x00000700
        /*0250*/ 	.word	0x000000ff
        /*0254*/ 	.word	0x00000048
        /*0258*/ 	.short	0x0100
        /*025a*/ 	.byte	0x07
	.zero		1


	//   ....[19]....
        /*025c*/ 	.word	0x00000710
        /*0260*/ 	.word	0x000000ff
        /*0264*/ 	.word	0x000000b0
        /*0268*/ 	.short	0x0100
        /*026a*/ 	.byte	0x07
	.zero		1


	//   ....[20]....
        /*026c*/ 	.word	0x00000720
        /*0270*/ 	.word	0x000000ff
        /*0274*/ 	.word	0x00000050
        /*0278*/ 	.short	0x0100
        /*027a*/ 	.byte	0x07
	.zero		1


	//   ....[21]....
        /*027c*/ 	.word	0x00000730
        /*0280*/ 	.word	0x000000ff
        /*0284*/ 	.word	0x000000b8
        /*0288*/ 	.short	0x0100
        /*028a*/ 	.byte	0x07
	.zero		1


	//   ....[22]....
        /*028c*/ 	.word	0x00000740
        /*0290*/ 	.word	0x000000ff
        /*0294*/ 	.word	0x00000058
        /*0298*/ 	.short	0x0100
        /*029a*/ 	.byte	0x07
	.zero		1


	//   ....[23]....
        /*029c*/ 	.word	0x00000750
        /*02a0*/ 	.word	0x000000ff
        /*02a4*/ 	.word	0x000000c0
        /*02a8*/ 	.short	0x0100
        /*02aa*/ 	.byte	0x07
	.zero		1


	//   ....[24]....
        /*02ac*/ 	.word	0x00000760
        /*02b0*/ 	.word	0x000000ff
        /*02b4*/ 	.word	0x00000060
        /*02b8*/ 	.short	0x0100
        /*02ba*/ 	.byte	0x07
	.zero		1


	//   ....[25]....
        /*02bc*/ 	.word	0x00000770
        /*02c0*/ 	.word	0x000000ff
        /*02c4*/ 	.word	0x000000c8
        /*02c8*/ 	.short	0x0100
        /*02ca*/ 	.byte	0x07
	.zero		1


	//   ....[26]....
        /*02cc*/ 	.word	0x000008a0
        /*02d0*/ 	.word	0x000000ff
        /*02d4*/ 	.word	0x000000d0
        /*02d8*/ 	.short	0x0100
        /*02da*/ 	.byte	0x08
	.zero		1


	//   ....[27]....
        /*02dc*/ 	.word	0x000008b0
        /*02e0*/ 	.word	0x000000ff
        /*02e4*/ 	.word	0x000000f0
        /*02e8*/ 	.short	0x0100
        /*02ea*/ 	.byte	0x08
	.zero		1


	//   ....[28]....
        /*02ec*/ 	.word	0x000008c0
        /*02f0*/ 	.word	0x000000ff
        /*02f4*/ 	.word	0x000000d8
        /*02f8*/ 	.short	0x0100
        /*02fa*/ 	.byte	0x08
	.zero		1


	//   ....[29]....
        /*02fc*/ 	.word	0x000008d0
        /*0300*/ 	.word	0x000000ff
        /*0304*/ 	.word	0x000000f8
        /*0308*/ 	.short	0x0100
        /*030a*/ 	.byte	0x08
	.zero		1


	//   ....[30]....
        /*030c*/ 	.word	0x000008e0
        /*0310*/ 	.word	0x000000ff
        /*0314*/ 	.word	0x000000e0
        /*0318*/ 	.short	0x0100
        /*031a*/ 	.byte	0x08
	.zero		1


	//   ....[31]....
        /*031c*/ 	.word	0x000008f0
        /*0320*/ 	.word	0x000000ff
        /*0324*/ 	.word	0x00000100
        /*0328*/ 	.short	0x0100
        /*032a*/ 	.byte	0x08
	.zero		1


	//   ....[32]....
        /*032c*/ 	.word	0x00000900
        /*0330*/ 	.word	0x000000ff
        /*0334*/ 	.word	0x000000e8
        /*0338*/ 	.short	0x0100
        /*033a*/ 	.byte	0x08
	.zero		1


	//   ....[33]....
        /*033c*/ 	.word	0x00000910
        /*0340*/ 	.word	0x000000ff
        /*0344*/ 	.word	0x00000108
        /*0348*/ 	.short	0x0100
        /*034a*/ 	.byte	0x08
	.zero		1


	//   ....[34]....
        /*034c*/ 	.word	0x000009f0
        /*0350*/ 	.word	0x000000ff
        /*0354*/ 	.word	0x00000110
        /*0358*/ 	.short	0x0100
        /*035a*/ 	.byte	0x07
	.zero		1


	//   ....[35]....
        /*035c*/ 	.word	0x00000a00
        /*0360*/ 	.word	0x000000ff
        /*0364*/ 	.word	0x00000118
        /*0368*/ 	.short	0x0100
        /*036a*/ 	.byte	0x07
	.zero		1


	//   ....[36]....
        /*036c*/ 	.word	0x00000b30
        /*0370*/ 	.word	0x000000ff
        /*0374*/ 	.word	0x00000120
        /*0378*/ 	.short	0x0100
        /*037a*/ 	.byte	0x07
	.zero		1


	//   ....[37]....
        /*037c*/ 	.word	0x00000b40
        /*0380*/ 	.word	0x000000ff
        /*0384*/ 	.word	0x00000130
        /*0388*/ 	.short	0x0100
        /*038a*/ 	.byte	0x07
	.zero		1


	//   ....[38]....
        /*038c*/ 	.word	0x00000b50
        /*0390*/ 	.word	0x000000ff
        /*0394*/ 	.word	0x00000128
        /*0398*/ 	.short	0x0100
        /*039a*/ 	.byte	0x07
	.zero		1


	//   ....[39]....
        /*039c*/ 	.word	0x00000b60
        /*03a0*/ 	.word	0x000000ff
        /*03a4*/ 	.word	0x00000138
        /*03a8*/ 	.short	0x0100
        /*03aa*/ 	.byte	0x07
	.zero		1


	//   ....[40]....
        /*03ac*/ 	.word	0x00000c80
        /*03b0*/ 	.word	0x000000ff
        /*03b4*/ 	.word	0x00000140
        /*03b8*/ 	.short	0x0100
        /*03ba*/ 	.byte	0x08
	.zero		1


	//   ....[41]....
        /*03bc*/ 	.word	0x00000c90
        /*03c0*/ 	.word	0x000000ff
        /*03c4*/ 	.word	0x00000160
        /*03c8*/ 	.short	0x0100
        /*03ca*/ 	.byte	0x08
	.zero		1


	//   ....[42]....
        /*03cc*/ 	.word	0x00000ca0
        /*03d0*/ 	.word	0x000000ff
        /*03d4*/ 	.word	0x00000148
        /*03d8*/ 	.short	0x0100
        /*03da*/ 	.byte	0x08
	.zero		1


	//   ....[43]....
        /*03dc*/ 	.word	0x00000cb0
        /*03e0*/ 	.word	0x000000ff
        /*03e4*/ 	.word	0x00000168
        /*03e8*/ 	.short	0x0100
        /*03ea*/ 	.byte	0x08
	.zero		1


	//   ....[44]....
        /*03ec*/ 	.word	0x00000cc0
        /*03f0*/ 	.word	0x000000ff
        /*03f4*/ 	.word	0x00000150
        /*03f8*/ 	.short	0x0100
        /*03fa*/ 	.byte	0x08
	.zero		1


	//   ....[45]....
        /*03fc*/ 	.word	0x00000cd0
        /*0400*/ 	.word	0x000000ff
        /*0404*/ 	.word	0x00000170
        /*0408*/ 	.short	0x0100
        /*040a*/ 	.byte	0x08
	.zero		1


	//   ....[46]....
        /*040c*/ 	.word	0x00000ce0
        /*0410*/ 	.word	0x000000ff
        /*0414*/ 	.word	0x00000158
        /*0418*/ 	.short	0x0100
        /*041a*/ 	.byte	0x08
	.zero		1


	//   ....[47]....
        /*041c*/ 	.word	0x00000cf0
        /*0420*/ 	.word	0x000000ff
        /*0424*/ 	.word	0x00000178
        /*0428*/ 	.short	0x0100
        /*042a*/ 	.byte	0x08
	.zero		1


	//   ....[48]....
        /*042c*/ 	.word	0x00000de0
        /*0430*/ 	.word	0x000000ff
        /*0434*/ 	.word	0x00000180
        /*0438*/ 	.short	0x0100
        /*043a*/ 	.byte	0x07
	.zero		1


	//   ....[49]....
        /*043c*/ 	.word	0x00000df0
        /*0440*/ 	.word	0x000000ff
        /*0444*/ 	.word	0x00000190
        /*0448*/ 	.short	0x0100
        /*044a*/ 	.byte	0x07
	.zero		1


	//   ....[50]....
        /*044c*/ 	.word	0x00000e00
        /*0450*/ 	.word	0x000000ff
        /*0454*/ 	.word	0x00000188
        /*0458*/ 	.short	0x0100
        /*045a*/ 	.byte	0x07
	.zero		1


	//   ....[51]....
        /*045c*/ 	.word	0x00000e10
        /*0460*/ 	.word	0x000000ff
        /*0464*/ 	.word	0x00000198
        /*0468*/ 	.short	0x0100
        /*046a*/ 	.byte	0x07
	.zero		1


	//   ....[52]....
        /*046c*/ 	.word	0x00000f00
        /*0470*/ 	.word	0x000000ff
        /*0474*/ 	.word	0x000001a0
        /*0478*/ 	.short	0x0100
        /*047a*/ 	.byte	0x06
	.zero		1


	//   ....[53]....
        /*047c*/ 	.word	0x000018f0
        /*0480*/ 	.word	0x00000002
        /*0484*/ 	.word	0x00000190
        /*0488*/ 	.short	0x010a
        /*048a*/ 	.byte	0xff
	.zero		1


	//   ....[54]....
        /*048c*/ 	.word	0x00001920
        /*0490*/ 	.word	0x00000002
        /*0494*/ 	.word	0x00000180
        /*0498*/ 	.short	0x0101
        /*049a*/ 	.byte	0xff
	.zero		1


	//   ....[55]....
        /*049c*/ 	.word	0x000019f0
        /*04a0*/ 	.word	0x000000ff
        /*04a4*/ 	.word	0x00000068
        /*04a8*/ 	.short	0x010a
        /*04aa*/ 	.byte	0x08
	.zero		1


	//   ....[56]....
        /*04ac*/ 	.word	0x00001ae0
        /*04b0*/ 	.word	0x000000ff
        /*04b4*/ 	.word	0x00000068
        /*04b8*/ 	.short	0x010a
        /*04ba*/ 	.byte	0x31
	.zero		1


	//   ....[57]....
        /*04bc*/ 	.word	0x00001ca0
        /*04c0*/ 	.word	0x000000ff
        /*04c4*/ 	.word	0x00000068
        /*04c8*/ 	.short	0x010a
        /*04ca*/ 	.byte	0x08
	.zero		1


	//   ....[58]....
        /*04cc*/ 	.word	0x00001da0
        /*04d0*/ 	.word	0x000000ff
        /*04d4*/ 	.word	0x00000118
        /*04d8*/ 	.short	0x0101
        /*04da*/ 	.byte	0x07
	.zero		1


	//   ....[59]....
        /*04dc*/ 	.word	0x00001db0
        /*04e0*/ 	.word	0x000000ff
        /*04e4*/ 	.word	0x00000068
        /*04e8*/ 	.short	0x010a
        /*04ea*/ 	.byte	0x08
	.zero		1


	//   ....[60]....
        /*04ec*/ 	.word	0x00001e30
        /*04f0*/ 	.word	0x000000ff
        /*04f4*/ 	.word	0x00000068
        /*04f8*/ 	.short	0x010a
        /*04fa*/ 	.byte	0x11
	.zero		1


	//   ....[61]....
        /*04fc*/ 	.word	0x00001fc0
        /*0500*/ 	.word	0x000000ff
        /*0504*/ 	.word	0x00000068
        /*0508*/ 	.short	0x010a
        /*050a*/ 	.byte	0x08
	.zero		1


	//   ....[62]....
        /*050c*/ 	.word	0x00002100
        /*0510*/ 	.word	0x00000002
        /*0514*/ 	.word	0x00000120
        /*0518*/ 	.short	0x010a
        /*051a*/ 	.byte	0xff
	.zero		1


	//   ....[63]....
        /*051c*/ 	.word	0x000021c0
        /*0520*/ 	.word	0x00000002
        /*0524*/ 	.word	0x00000000
        /*0528*/ 	.short	0x0101
        /*052a*/ 	.byte	0xff
	.zero		1


	//   ....[64]....
        /*052c*/ 	.word	0x00002720
        /*0530*/ 	.word	0x000000ff
        /*0534*/ 	.word	0x00000000
        /*0538*/ 	.short	0x010a
        /*053a*/ 	.byte	0x04
	.zero		1


	//   ....[65]....
        /*053c*/ 	.word	0x000027b0
        /*0540*/ 	.word	0x000000ff
        /*0544*/ 	.word	0x00000000
        /*0548*/ 	.short	0x010a
        /*054a*/ 	.byte	0x04
	.zero		1


	//   ....[66]....
        /*054c*/ 	.word	0x00002840
        /*0550*/ 	.word	0x000000ff
        /*0554*/ 	.word	0x00000000
        /*0558*/ 	.short	0x010a
        /*055a*/ 	.byte	0x04
	.zero		1


	//   ....[67]....
        /*055c*/ 	.word	0x000028d0
        /*0560*/ 	.word	0x000000ff
        /*0564*/ 	.word	0x00000000
        /*0568*/ 	.short	0x010a
        /*056a*/ 	.byte	0x04
	.zero		1


	//   ....[68]....
        /*056c*/ 	.word	0x00002960
        /*0570*/ 	.word	0x000000ff
        /*0574*/ 	.word	0x00000000
        /*0578*/ 	.short	0x010a
        /*057a*/ 	.byte	0x04
	.zero		1


	//   ....[69]....
        /*057c*/ 	.word	0x000029f0
        /*0580*/ 	.word	0x000000ff
        /*0584*/ 	.word	0x00000000
        /*0588*/ 	.short	0x010a
        /*058a*/ 	.byte	0x04
	.zero		1


	//   ....[70]....
        /*058c*/ 	.word	0x00002a80
        /*0590*/ 	.word	0x000000ff
        /*0594*/ 	.word	0x00000000
        /*0598*/ 	.short	0x010a
        /*059a*/ 	.byte	0x04
	.zero		1


	//   ....[71]....
        /*059c*/ 	.word	0x00002b10
        /*05a0*/ 	.word	0x000000ff
        /*05a4*/ 	.word	0x00000000
        /*05a8*/ 	.short	0x010a
        /*05aa*/ 	.byte	0x04
	.zero		1


	//   ....[72]....
        /*05ac*/ 	.word	0x00002ba0
        /*05b0*/ 	.word	0x000000ff
        /*05b4*/ 	.word	0x00000000
        /*05b8*/ 	.short	0x010a
        /*05ba*/ 	.byte	0x04
	.zero		1


	//   ....[73]....
        /*05bc*/ 	.word	0x00002c30
        /*05c0*/ 	.word	0x000000ff
        /*05c4*/ 	.word	0x00000000
        /*05c8*/ 	.short	0x010a
        /*05ca*/ 	.byte	0x04
	.zero		1


	//   ....[74]....
        /*05cc*/ 	.word	0x00002cc0
        /*05d0*/ 	.word	0x000000ff
        /*05d4*/ 	.word	0x00000000
        /*05d8*/ 	.short	0x010a
        /*05da*/ 	.byte	0x04
	.zero		1


	//   ....[75]....
        /*05dc*/ 	.word	0x00002d50
        /*05e0*/ 	.word	0x000000ff
        /*05e4*/ 	.word	0x00000000
        /*05e8*/ 	.short	0x010a
        /*05ea*/ 	.byte	0x04
	.zero		1


	//   ....[76]....
        /*05ec*/ 	.word	0x00002df0
        /*05f0*/ 	.word	0x00000000
        /*05f4*/ 	.word	0x00000000
        /*05f8*/ 	.short	0x010a
        /*05fa*/ 	.byte	0xff
	.zero		1


	//   ....[77]....
        /*05fc*/ 	.word	0x00002f10
        /*0600*/ 	.word	0x00000002
        /*0604*/ 	.word	0x00000180
        /*0608*/ 	.short	0x010a
        /*060a*/ 	.byte	0xff
	.zero		1


	//   ....[78]....
        /*060c*/ 	.word	0x00002f80
        /*0610*/ 	.word	0x00000002
        /*0614*/ 	.word	0x00000000
        /*0618*/ 	.short	0x0101
        /*061a*/ 	.byte	0xff
	.zero		1


	//   ....[79]....
        /*061c*/ 	.word	0x00002fa0
        /*0620*/ 	.word	0x000000ff
        /*0624*/ 	.word	0x00000130
        /*0628*/ 	.short	0x010a
        /*062a*/ 	.byte	0x05
	.zero		1


	//   ....[80]....
        /*062c*/ 	.word	0x000030c0
        /*0630*/ 	.word	0x00000002
        /*0634*/ 	.word	0x00000120
        /*0638*/ 	.short	0x010a
        /*063a*/ 	.byte	0xff
	.zero		1


	//   ....[81]....
        /*063c*/ 	.word	0x000031c0
        /*0640*/ 	.word	0x00000002
        /*0644*/ 	.word	0x00000000
        /*0648*/ 	.short	0x0101
        /*064a*/ 	.byte	0xff
	.zero		1


	//   ....[82]....
        /*064c*/ 	.word	0x00003250
        /*0650*/ 	.word	0x000000ff
        /*0654*/ 	.word	0x00000130
        /*0658*/ 	.short	0x0106
        /*065a*/ 	.byte	0x05
	.zero		1


	//   ....[83]....
        /*065c*/ 	.word	0x00003270
        /*0660*/ 	.word	0x000000ff
        /*0664*/ 	.word	0x00000130
        /*0668*/ 	.short	0x010a
        /*066a*/ 	.byte	0x05
	.zero		1


	//   ....[84]....
        /*066c*/ 	.word	0x00003300
        /*0670*/ 	.word	0x000000ff
        /*0674*/ 	.word	0x00000130
        /*0678*/ 	.short	0x0106
        /*067a*/ 	.byte	0x04
	.zero		1


	//   ....[85]....
        /*067c*/ 	.word	0x00003340
        /*0680*/ 	.word	0x00000000
        /*0684*/ 	.word	0x00000130
        /*0688*/ 	.short	0x010a
        /*068a*/ 	.byte	0xff
	.zero		1


	//   ....[86]....
        /*068c*/ 	.word	0x00003580
        /*0690*/ 	.word	0x000000ff
        /*0694*/ 	.word	0x00000008
        /*0698*/ 	.short	0x010a
        /*069a*/ 	.byte	0x06
	.zero		1


	//   ....[87]....
        /*069c*/ 	.word	0x000035a0
        /*06a0*/ 	.word	0x000000ff
        /*06a4*/ 	.word	0x00000008
        /*06a8*/ 	.short	0x010a
        /*06aa*/ 	.byte	0x06
	.zero		1


	//   ....[88]....
        /*06ac*/ 	.word	0x00003730
        /*06b0*/ 	.word	0x000000ff
        /*06b4*/ 	.word	0x00000008
        /*06b8*/ 	.short	0x010a
        /*06ba*/ 	.byte	0x06
	.zero		1


	//   ....[89]....
        /*06bc*/ 	.word	0x00003750
        /*06c0*/ 	.word	0x000000ff
        /*06c4*/ 	.word	0x00000008
        /*06c8*/ 	.short	0x010a
        /*06ca*/ 	.byte	0x06
	.zero		1


	//   ....[90]....
        /*06cc*/ 	.word	0x00003810
        /*06d0*/ 	.word	0x000000ff
        /*06d4*/ 	.word	0x00000000
        /*06d8*/ 	.short	0x0101
        /*06da*/ 	.byte	0x07
	.zero		1


	//   ....[91]....
        /*06dc*/ 	.word	0x00003b50
        /*06e0*/ 	.word	0x00000000
        /*06e4*/ 	.word	0x00000120
        /*06e8*/ 	.short	0x010a
        /*06ea*/ 	.byte	0xff
	.zero		1


	//   ....[92]....
        /*06ec*/ 	.word	0x00003c10
        /*06f0*/ 	.word	0x00000000
        /*06f4*/ 	.word	0x00000000
        /*06f8*/ 	.short	0x0101
        /*06fa*/ 	.byte	0xff
	.zero		1


	//   ....[93]....
        /*06fc*/ 	.word	0x00003cd0
        /*0700*/ 	.word	0x000000ff
        /*0704*/ 	.word	0x00000000
        /*0708*/ 	.short	0x010a
        /*070a*/ 	.byte	0x08
	.zero		1


	//   ....[94]....
        /*070c*/ 	.word	0x00003ce0
        /*0710*/ 	.word	0x000000ff
        /*0714*/ 	.word	0x00000160
        /*0718*/ 	.short	0x010a
        /*071a*/ 	.byte	0x09
	.zero		1


	//   ....[95]....
        /*071c*/ 	.word	0x00003d90
        /*0720*/ 	.word	0x000000ff
        /*0724*/ 	.word	0x00000000
        /*0728*/ 	.short	0x010a
        /*072a*/ 	.byte	0x08
	.zero		1


	//   ....[96]....
        /*072c*/ 	.word	0x00003ec0
        /*0730*/ 	.word	0x000000ff
        /*0734*/ 	.word	0x00000000
        /*0738*/ 	.short	0x010a
        /*073a*/ 	.byte	0x1e
	.zero		1


	//   ....[97]....
        /*073c*/ 	.word	0x000041c0
        /*0740*/ 	.word	0x000000ff
        /*0744*/ 	.word	0x00000000
        /*0748*/ 	.short	0x010a
        /*074a*/ 	.byte	0x08
	.zero		1


	//   ....[98]....
        /*074c*/ 	.word	0x00004250
        /*0750*/ 	.word	0x000000ff
        /*0754*/ 	.word	0x00000000
        /*0758*/ 	.short	0x010a
        /*075a*/ 	.byte	0x08
	.zero		1


	//   ....[99]....
        /*075c*/ 	.word	0x000042e0
        /*0760*/ 	.word	0x000000ff
        /*0764*/ 	.word	0x00000000
        /*0768*/ 	.short	0x010a
        /*076a*/ 	.byte	0x08
	.zero		1


	//   ....[100]....
        /*076c*/ 	.word	0x00004380
        /*0770*/ 	.word	0x00000000
        /*0774*/ 	.word	0x00000000
        /*0778*/ 	.short	0x010a
        /*077a*/ 	.byte	0xff
	.zero		1


	//   ....[101]....
        /*077c*/ 	.word	0x000043c0
        /*0780*/ 	.word	0x00000000
        /*0784*/ 	.word	0x00000000
        /*0788*/ 	.short	0x010a
        /*078a*/ 	.byte	0xff
	.zero		1


	//   ....[102]....
        /*078c*/ 	.word	0x00004430
        /*0790*/ 	.word	0x000000ff
        /*0794*/ 	.word	0x00000000
        /*0798*/ 	.short	0x0101
        /*079a*/ 	.byte	0x05
	.zero		1


	//   ....[103]....
        /*079c*/ 	.word	0x00004470
        /*07a0*/ 	.word	0x000000ff
        /*07a4*/ 	.word	0x000001a0
        /*07a8*/ 	.short	0x010a
        /*07aa*/ 	.byte	0x07
	.zero		1


	//   ....[104]....
        /*07ac*/ 	.word	0x000044c0
        /*07b0*/ 	.word	0x000000ff
        /*07b4*/ 	.word	0x00000000
        /*07b8*/ 	.short	0x0101
        /*07ba*/ 	.byte	0x05
	.zero		1


	//   ....[105]....
        /*07bc*/ 	.word	0x00004900
        /*07c0*/ 	.word	0x00000000
        /*07c4*/ 	.word	0x00000120
        /*07c8*/ 	.short	0x010a
        /*07ca*/ 	.byte	0xff
	.zero		1


	//   ....[106]....
        /*07cc*/ 	.word	0x000049c0
        /*07d0*/ 	.word	0x00000000
        /*07d4*/ 	.word	0x00000000
        /*07d8*/ 	.short	0x0101
        /*07da*/ 	.byte	0xff
	.zero		1


	//   ....[107]....
        /*07dc*/ 	.word	0x00004ce0
        /*07e0*/ 	.word	0x000000ff
        /*07e4*/ 	.word	0x00000118
        /*07e8*/ 	.short	0x010a
        /*07ea*/ 	.byte	0x06
	.zero		1


	//   ....[108]....
        /*07ec*/ 	.word	0x00004ed0
        /*07f0*/ 	.word	0x000000ff
        /*07f4*/ 	.word	0x000000f0
        /*07f8*/ 	.short	0x010a
        /*07fa*/ 	.byte	0x06
	.zero		1


	//   ....[109]....
        /*07fc*/ 	.word	0x000050c0
        /*0800*/ 	.word	0x000000ff
        /*0804*/ 	.word	0x000000d0
        /*0808*/ 	.short	0x010b
        /*080a*/ 	.byte	0x06
	.zero		1


	//   ....[110]....
        /*080c*/ 	.word	0x000050d0
        /*0810*/ 	.word	0x000000ff
        /*0814*/ 	.word	0x00000000
        /*0818*/ 	.short	0x0101
        /*081a*/ 	.byte	0x0e
	.zero		1


	//   ....[111]....
        /*081c*/ 	.word	0x000050e0
        /*0820*/ 	.word	0x000000ff
        /*0824*/ 	.word	0x000000f8
        /*0828*/ 	.short	0x010a
        /*082a*/ 	.byte	0x06
	.zero		1


	//   ....[112]....
        /*082c*/ 	.word	0x000052a0
        /*0830*/ 	.word	0x000000ff
        /*0834*/ 	.word	0x000000d8
        /*0838*/ 	.short	0x010b
        /*083a*/ 	.byte	0x06
	.zero		1


	//   ....[113]....
        /*083c*/ 	.word	0x000052b0
        /*0840*/ 	.word	0x000000ff
        /*0844*/ 	.word	0x00000000
        /*0848*/ 	.short	0x0101
        /*084a*/ 	.byte	0x0e
	.zero		1


	//   ....[114]....
        /*084c*/ 	.word	0x000052c0
        /*0850*/ 	.word	0x000000ff
        /*0854*/ 	.word	0x00000100
        /*0858*/ 	.short	0x010a
        /*085a*/ 	.byte	0x06
	.zero		1


	//   ....[115]....
        /*085c*/ 	.word	0x000054b0
        /*0860*/ 	.word	0x000000ff
        /*0864*/ 	.word	0x000000e0
        /*0868*/ 	.short	0x010b
        /*086a*/ 	.byte	0x06
	.zero		1


	//   ....[116]....
        /*086c*/ 	.word	0x00005520
        /*0870*/ 	.word	0x000000ff
        /*0874*/ 	.word	0x00000000
        /*0878*/ 	.short	0x0101
        /*087a*/ 	.byte	0x0e
	.zero		1


	//   ....[117]....
        /*087c*/ 	.word	0x00005530
        /*0880*/ 	.word	0x000000ff
        /*0884*/ 	.word	0x00000108
        /*0888*/ 	.short	0x010a
        /*088a*/ 	.byte	0x06
	.zero		1


	//   ....[118]....
        /*088c*/ 	.word	0x000057e0
        /*0890*/ 	.word	0x000000ff
        /*0894*/ 	.word	0x000000e8
        /*0898*/ 	.short	0x010b
        /*089a*/ 	.byte	0x06
	.zero		1


	//   ....[119]....
        /*089c*/ 	.word	0x00005800
        /*08a0*/ 	.word	0x000000ff
        /*08a4*/ 	.word	0x00000000
        /*08a8*/ 	.short	0x0101
        /*08aa*/ 	.byte	0x07
	.zero		1


	//   ....[120]....
        /*08ac*/ 	.word	0x00005830
        /*08b0*/ 	.word	0x000000ff
        /*08b4*/ 	.word	0x000000f0
        /*08b8*/ 	.short	0x010a
        /*08ba*/ 	.byte	0x06
	.zero		1


	//   ....[121]....
        /*08bc*/ 	.word	0x00005850
        /*08c0*/ 	.word	0x000000ff
        /*08c4*/ 	.word	0x000000f8
        /*08c8*/ 	.short	0x010a
        /*08ca*/ 	.byte	0x06
	.zero		1


	//   ....[122]....
        /*08cc*/ 	.word	0x00005870
        /*08d0*/ 	.word	0x000000ff
        /*08d4*/ 	.word	0x00000100
        /*08d8*/ 	.short	0x010a
        /*08da*/ 	.byte	0x06
	.zero		1


	//   ....[123]....
        /*08dc*/ 	.word	0x000058b0
        /*08e0*/ 	.word	0x00000000
        /*08e4*/ 	.word	0x00000108
        /*08e8*/ 	.short	0x010a
        /*08ea*/ 	.byte	0xff
	.zero		1


	//   ....[124]....
        /*08ec*/ 	.word	0x00005c50
        /*08f0*/ 	.word	0x00000000
        /*08f4*/ 	.word	0x00000120
        /*08f8*/ 	.short	0x010a
        /*08fa*/ 	.byte	0xff
	.zero		1


	//   ....[125]....
        /*08fc*/ 	.word	0x00005d60
        /*0900*/ 	.word	0x00000000
        /*0904*/ 	.word	0x00000000
        /*0908*/ 	.short	0x0101
        /*090a*/ 	.byte	0xff
	.zero		1


	//   ....[126]....
        /*090c*/ 	.word	0x00006990
        /*0910*/ 	.word	0x000000ff
        /*0914*/ 	.word	0x000000d0
        /*0918*/ 	.short	0x010a
        /*091a*/ 	.byte	0x2f
	.zero		1


	//   ....[127]....
        /*091c*/ 	.word	0x000069b0
        /*0920*/ 	.word	0x00000053
        /*0924*/ 	.word	0x00000140
        /*0928*/ 	.short	0x010a
        /*092a*/ 	.byte	0xff
	.zero		1


	//   ....[128]....
        /*092c*/ 	.word	0x00006ac0
        /*0930*/ 	.word	0x000000ff
        /*0934*/ 	.word	0x000000d0
        /*0938*/ 	.short	0x010a
        /*093a*/ 	.byte	0x2f
	.zero		1


	//   ....[129]....
        /*093c*/ 	.word	0x00006b90
        /*0940*/ 	.word	0x00000053
        /*0944*/ 	.word	0x00000140
        /*0948*/ 	.short	0x010a
        /*094a*/ 	.byte	0xff
	.zero		1


	//   ....[130]....
        /*094c*/ 	.word	0x00007340
        /*0950*/ 	.word	0x00000000
        /*0954*/ 	.word	0x00000000
        /*0958*/ 	.short	0x0101
        /*095a*/ 	.byte	0xff
	.zero		1


	//   ....[131]....
        /*095c*/ 	.word	0x00007350
        /*0960*/ 	.word	0x00000003
        /*0964*/ 	.word	0x000000d0
        /*0968*/ 	.short	0x010a
        /*096a*/ 	.byte	0xff
	.zero		1


	//   ....[132]....
        /*096c*/ 	.word	0x00007410
        /*0970*/ 	.word	0x00000003
        /*0974*/ 	.word	0x000000d0
        /*0978*/ 	.short	0x010a
        /*097a*/ 	.byte	0xff
	.zero		1


	//   ....[133]....
        /*097c*/ 	.word	0x00007c00
        /*0980*/ 	.word	0x00000000
        /*0984*/ 	.word	0x00000000
        /*0988*/ 	.short	0x0101
        /*098a*/ 	.byte	0xff
	.zero		1


	//   ....[134]....
        /*098c*/ 	.word	0x00007c20
        /*0990*/ 	.word	0x00000003
        /*0994*/ 	.word	0x000000d0
        /*0998*/ 	.short	0x010a
        /*099a*/ 	.byte	0xff
	.zero		1


	//   ....[135]....
        /*099c*/ 	.word	0x00007cd0
        /*09a0*/ 	.word	0x00000003
        /*09a4*/ 	.word	0x000000d0
        /*09a8*/ 	.short	0x010a
        /*09aa*/ 	.byte	0xff
	.zero		1


	//   ....[136]....
        /*09ac*/ 	.word	0x000084c0
        /*09b0*/ 	.word	0x00000000
        /*09b4*/ 	.word	0x00000000
        /*09b8*/ 	.short	0x0101
        /*09ba*/ 	.byte	0xff
	.zero		1


	//   ....[137]....
        /*09bc*/ 	.word	0x000084e0
        /*09c0*/ 	.word	0x00000004
        /*09c4*/ 	.word	0x000000d0
        /*09c8*/ 	.short	0x010a
        /*09ca*/ 	.byte	0xff
	.zero		1


	//   ....[138]....
        /*09cc*/ 	.word	0x00008590
        /*09d0*/ 	.word	0x00000004
        /*09d4*/ 	.word	0x000000d0
        /*09d8*/ 	.short	0x010a
        /*09da*/ 	.byte	0xff
	.zero		1


	//   ....[139]....
        /*09dc*/ 	.word	0x000088a0
        /*09e0*/ 	.word	0x00000053
        /*09e4*/ 	.word	0x00000000
        /*09e8*/ 	.short	0x0101
        /*09ea*/ 	.byte	0xff
	.zero		1


	//   ....[140]....
        /*09ec*/ 	.word	0x00008dd0
        /*09f0*/ 	.word	0x00000000
        /*09f4*/ 	.word	0x00000000
        /*09f8*/ 	.short	0x0101
        /*09fa*/ 	.byte	0xff
	.zero		1


	//   ....[141]....
        /*09fc*/ 	.word	0x00009060
        /*0a00*/ 	.word	0x000000ff
        /*0a04*/ 	.word	0x00000000
        /*0a08*/ 	.short	0x0101
        /*0a0a*/ 	.byte	0x04
	.zero		1


	//   ....[142]....
        /*0a0c*/ 	.word	0x00009080
        /*0a10*/ 	.word	0x00000002
        /*0a14*/ 	.word	0x00000190
        /*0a18*/ 	.short	0x010a
        /*0a1a*/ 	.byte	0xff
	.zero		1


	//   ....[143]....
        /*0a1c*/ 	.word	0x000090e0
        /*0a20*/ 	.word	0x00000002
        /*0a24*/ 	.word	0x00000068
        /*0a28*/ 	.short	0x010a
        /*0a2a*/ 	.byte	0xff
	.zero		1


	//   ....[144]....
        /*0a2c*/ 	.word	0x00009140
        /*0a30*/ 	.word	0x00000002
        /*0a34*/ 	.word	0x00000068
        /*0a38*/ 	.short	0x010a
        /*0a3a*/ 	.byte	0xff
	.zero		1


	//   ....[145]....
        /*0a3c*/ 	.word	0x00009190
        /*0a40*/ 	.word	0x00000002
        /*0a44*/ 	.word	0x00000120
        /*0a48*/ 	.short	0x010a
        /*0a4a*/ 	.byte	0xff
	.zero		1


	//   ....[146]....
        /*0a4c*/ 	.word	0x000091f0
        /*0a50*/ 	.word	0x00000000
        /*0a54*/ 	.word	0x00000000
        /*0a58*/ 	.short	0x010a
        /*0a5a*/ 	.byte	0xff
	.zero		1


	//   ....[147]....
        /*0a5c*/ 	.word	0x00009250
        /*0a60*/ 	.word	0x00000000
        /*0a64*/ 	.word	0x00000000
        /*0a68*/ 	.short	0x010a
        /*0a6a*/ 	.byte	0xff
	.zero		1


	//   ....[148]....
        /*0a6c*/ 	.word	0x000092b0
        /*0a70*/ 	.word	0x00000000
        /*0a74*/ 	.word	0x00000000
        /*0a78*/ 	.short	0x010a
        /*0a7a*/ 	.byte	0xff
	.zero		1


	//   ....[149]....
        /*0a7c*/ 	.word	0x00009310
        /*0a80*/ 	.word	0x00000000
        /*0a84*/ 	.word	0x00000000
        /*0a88*/ 	.short	0x010a
        /*0a8a*/ 	.byte	0xff
	.zero		1


	//   ....[150]....
        /*0a8c*/ 	.word	0x00009370
        /*0a90*/ 	.word	0x00000000
        /*0a94*/ 	.word	0x00000000
        /*0a98*/ 	.short	0x010a
        /*0a9a*/ 	.byte	0xff
	.zero		1


	//   ....[151]....
        /*0a9c*/ 	.word	0x000093d0
        /*0aa0*/ 	.word	0x00000000
        /*0aa4*/ 	.word	0x00000000
        /*0aa8*/ 	.short	0x010a
        /*0aaa*/ 	.byte	0xff
	.zero		1


	//   ....[152]....
        /*0aac*/ 	.word	0x00009430
        /*0ab0*/ 	.word	0x00000000
        /*0ab4*/ 	.word	0x00000000
        /*0ab8*/ 	.short	0x010a
        /*0aba*/ 	.byte	0xff
	.zero		1


	//   ....[153]....
        /*0abc*/ 	.word	0x00009490
        /*0ac0*/ 	.word	0x00000000
        /*0ac4*/ 	.word	0x00000000
        /*0ac8*/ 	.short	0x010a
        /*0aca*/ 	.byte	0xff
	.zero		1


	//   ....[154]....
        /*0acc*/ 	.word	0x000094f0
        /*0ad0*/ 	.word	0x00000000
        /*0ad4*/ 	.word	0x00000000
        /*0ad8*/ 	.short	0x010a
        /*0ada*/ 	.byte	0xff
	.zero		1


	//   ....[155]....
        /*0adc*/ 	.word	0x00009550
        /*0ae0*/ 	.word	0x00000000
        /*0ae4*/ 	.word	0x00000000
        /*0ae8*/ 	.short	0x010a
        /*0aea*/ 	.byte	0xff
	.zero		1


	//   ....[156]....
        /*0aec*/ 	.word	0x000095b0
        /*0af0*/ 	.word	0x00000000
        /*0af4*/ 	.word	0x00000000
        /*0af8*/ 	.short	0x010a
        /*0afa*/ 	.byte	0xff
	.zero		1


	//   ....[157]....
        /*0afc*/ 	.word	0x00009610
        /*0b00*/ 	.word	0x00000000
        /*0b04*/ 	.word	0x00000000
        /*0b08*/ 	.short	0x010a
        /*0b0a*/ 	.byte	0xff
	.zero		1


	//   ....[158]....
        /*0b0c*/ 	.word	0x00009660
        /*0b10*/ 	.word	0x00000002
        /*0b14*/ 	.word	0x00000180
        /*0b18*/ 	.short	0x010a
        /*0b1a*/ 	.byte	0xff
	.zero		1


	//   ....[159]....
        /*0b1c*/ 	.word	0x000096c0
        /*0b20*/ 	.word	0x00000002
        /*0b24*/ 	.word	0x00000130
        /*0b28*/ 	.short	0x010a
        /*0b2a*/ 	.byte	0xff
	.zero		1


	//   ....[160]....
        /*0b2c*/ 	.word	0x00009710
        /*0b30*/ 	.word	0x00000002
        /*0b34*/ 	.word	0x00000120
        /*0b38*/ 	.short	0x010a
        /*0b3a*/ 	.byte	0xff
	.zero		1


	//   ....[161]....
        /*0b3c*/ 	.word	0x00009770
        /*0b40*/ 	.word	0x00000000
        /*0b44*/ 	.word	0x00000130
        /*0b48*/ 	.short	0x010a
        /*0b4a*/ 	.byte	0xff
	.zero		1


	//   ....[162]....
        /*0b4c*/ 	.word	0x000097d0
        /*0b50*/ 	.word	0x00000003
        /*0b54*/ 	.word	0x00000008
        /*0b58*/ 	.short	0x010a
        /*0b5a*/ 	.byte	0xff
	.zero		1


	//   ....[163]....
        /*0b5c*/ 	.word	0x000098b0
        /*0b60*/ 	.word	0x00000000
        /*0b64*/ 	.word	0x00000008
        /*0b68*/ 	.short	0x010a
        /*0b6a*/ 	.byte	0xff
	.zero		1


	//   ....[164]....
        /*0b6c*/ 	.word	0x00009900
        /*0b70*/ 	.word	0x00000000
        /*0b74*/ 	.word	0x00000120
        /*0b78*/ 	.short	0x010a
        /*0b7a*/ 	.byte	0xff
	.zero		1


	//   ....[165]....
        /*0b7c*/ 	.word	0x00009960
        /*0b80*/ 	.word	0x00000000
        /*0b84*/ 	.word	0x00000160
        /*0b88*/ 	.short	0x010a
        /*0b8a*/ 	.byte	0xff
	.zero		1


	//   ....[166]....
        /*0b8c*/ 	.word	0x000099c0
        /*0b90*/ 	.word	0x00000000
        /*0b94*/ 	.word	0x00000000
        /*0b98*/ 	.short	0x010a
        /*0b9a*/ 	.byte	0xff
	.zero		1


	//   ....[167]....
        /*0b9c*/ 	.word	0x00009a20
        /*0ba0*/ 	.word	0x00000000
        /*0ba4*/ 	.word	0x00000000
        /*0ba8*/ 	.short	0x010a
        /*0baa*/ 	.byte	0xff
	.zero		1


	//   ....[168]....
        /*0bac*/ 	.word	0x00009a80
        /*0bb0*/ 	.word	0x00000000
        /*0bb4*/ 	.word	0x00000000
        /*0bb8*/ 	.short	0x010a
        /*0bba*/ 	.byte	0xff
	.zero		1


	//   ....[169]....
        /*0bbc*/ 	.word	0x00009ae0
        /*0bc0*/ 	.word	0x00000000
        /*0bc4*/ 	.word	0x00000000
        /*0bc8*/ 	.short	0x010a
        /*0bca*/ 	.byte	0xff
	.zero		1


	//   ....[170]....
        /*0bcc*/ 	.word	0x00009b40
        /*0bd0*/ 	.word	0x00000000
        /*0bd4*/ 	.word	0x000001a0
        /*0bd8*/ 	.short	0x010a
        /*0bda*/ 	.byte	0xff
	.zero		1


	//   ....[171]....
        /*0bdc*/ 	.word	0x00009b90
        /*0be0*/ 	.word	0x00000000
        /*0be4*/ 	.word	0x00000120
        /*0be8*/ 	.short	0x010a
        /*0bea*/ 	.byte	0xff
	.zero		1


	//   ....[172]....
        /*0bec*/ 	.word	0x00009bf0
        /*0bf0*/ 	.word	0x00000000
        /*0bf4*/ 	.word	0x00000118
        /*0bf8*/ 	.short	0x010a
        /*0bfa*/ 	.byte	0xff
	.zero		1


	//   ....[173]....
        /*0bfc*/ 	.word	0x00009c50
        /*0c00*/ 	.word	0x00000000
        /*0c04*/ 	.word	0x000000f0
        /*0c08*/ 	.short	0x010a
        /*0c0a*/ 	.byte	0xff
	.zero		1


	//   ....[174]....
        /*0c0c*/ 	.word	0x00009cb0
        /*0c10*/ 	.word	0x00000000
        /*0c14*/ 	.word	0x000000f8
        /*0c18*/ 	.short	0x010a
        /*0c1a*/ 	.byte	0xff
	.zero		1


	//   ....[175]....
        /*0c1c*/ 	.word	0x00009d10
        /*0c20*/ 	.word	0x00000000
        /*0c24*/ 	.word	0x00000100
        /*0c28*/ 	.short	0x010a
        /*0c2a*/ 	.byte	0xff
	.zero		1


	//   ....[176]....
        /*0c2c*/ 	.word	0x00009d70
        /*0c30*/ 	.word	0x00000000
        /*0c34*/ 	.word	0x00000108
        /*0c38*/ 	.short	0x010a
        /*0c3a*/ 	.byte	0xff
	.zero		1


	//   ....[177]....
        /*0c3c*/ 	.word	0x00009dd0
        /*0c40*/ 	.word	0x00000000
        /*0c44*/ 	.word	0x000000f0
        /*0c48*/ 	.short	0x010a
        /*0c4a*/ 	.byte	0xff
	.zero		1


	//   ....[178]....
        /*0c4c*/ 	.word	0x00009e30
        /*0c50*/ 	.word	0x00000000
        /*0c54*/ 	.word	0x000000f8
        /*0c58*/ 	.short	0x010a
        /*0c5a*/ 	.byte	0xff
	.zero		1


	//   ....[179]....
        /*0c5c*/ 	.word	0x00009e90
        /*0c60*/ 	.word	0x00000000
        /*0c64*/ 	.word	0x00000100
        /*0c68*/ 	.short	0x010a
        /*0c6a*/ 	.byte	0xff
	.zero		1


	//   ....[180]....
        /*0c6c*/ 	.word	0x00009ee0
        /*0c70*/ 	.word	0x00000000
        /*0c74*/ 	.word	0x00000120
        /*0c78*/ 	.short	0x010a
        /*0c7a*/ 	.byte	0xff
	.zero		1


	//   ....[181]....
        /*0c7c*/ 	.word	0x00009f40
        /*0c80*/ 	.word	0x00000003
        /*0c84*/ 	.word	0x000000d0
        /*0c88*/ 	.short	0x010a
        /*0c8a*/ 	.byte	0xff
	.zero		1


	//   ....[182]....
        /*0c8c*/ 	.word	0x00009f90
        /*0c90*/ 	.word	0x00000053
        /*0c94*/ 	.word	0x00000140
        /*0c98*/ 	.short	0x010a
        /*0c9a*/ 	.byte	0xff
	.zero		1


	//   ....[183]....
        /*0c9c*/ 	.word	0x00009fe0
        /*0ca0*/ 	.word	0x00000003
        /*0ca4*/ 	.word	0x000000d0
        /*0ca8*/ 	.short	0x010a
        /*0caa*/ 	.byte	0xff
	.zero		1


	//   ....[184]....
        /*0cac*/ 	.word	0x0000a030
        /*0cb0*/ 	.word	0x00000003
        /*0cb4*/ 	.word	0x000000d0
        /*0cb8*/ 	.short	0x010a
        /*0cba*/ 	.byte	0xff
	.zero		1


	//   ....[185]....
        /*0cbc*/ 	.word	0x0000a080
        /*0cc0*/ 	.word	0x00000004
        /*0cc4*/ 	.word	0x000000d0
        /*0cc8*/ 	.short	0x010a
        /*0cca*/ 	.byte	0xff
	.zero		1


	//----- nvinfo : EIATTR_NUM_MBARRIERS
	.align		4
.L_47:
        /*0ccc*/ 	.byte	0x03, 0x38
        /*0cce*/ 	.short	0x0035


	//----- nvinfo : EIATTR_EXIT_INSTR_OFFSETS
	.align		4
        /*0cd0*/ 	.byte	0x04, 0x1c
        /*0cd2*/ 	.short	(.L_49 - .L_48)


	//   ....[0]....
.L_48:
        /*0cd4*/ 	.word	0x00002e20


	//   ....[1]....
        /*0cd8*/ 	.word	0x00003310


	//   ....[2]....
        /*0cdc*/ 	.word	0x00003370


	//   ....[3]....
        /*0ce0*/ 	.word	0x000046f0


	//   ....[4]....
        /*0ce4*/ 	.word	0x000058e0


	//   ....[5]....
        /*0ce8*/ 	.word	0x00005920


	//   ....[6]....
        /*0cec*/ 	.word	0x00008f60


	//   ....[7]....
        /*0cf0*/ 	.word	0x00008fd0


	//   ....[8]....
        /*0cf4*/ 	.word	0x00009000


	//   ....[9]....
        /*0cf8*/ 	.word	0x00009070


	//----- nvinfo : EIATTR_MAX_THREADS
	.align		4
.L_49:
        /*0cfc*/ 	.byte	0x04, 0x05
        /*0cfe*/ 	.short	(.L_51 - .L_50)
.L_50:
        /*0d00*/ 	.word	0x00000100
        /*0d04*/ 	.word	0x00000001
        /*0d08*/ 	.word	0x00000001


	//----- nvinfo : EIATTR_CRS_STACK_SIZE
	.align		4
.L_51:
        /*0d0c*/ 	.byte	0x04, 0x1e
        /*0d0e*/ 	.short	(.L_53 - .L_52)
.L_52:
        /*0d10*/ 	.word	0x00000000


	//----- nvinfo : EIATTR_CBANK_PARAM_SIZE
	.align		4
.L_53:
        /*0d14*/ 	.byte	0x03, 0x19
        /*0d16*/ 	.short	0x0800


	//----- nvinfo : EIATTR_PARAM_CBANK
	.align		4
        /*0d18*/ 	.byte	0x04, 0x0a
        /*0d1a*/ 	.short	(.L_55 - .L_54)
	.align		4
.L_54:
        /*0d1c*/ 	.word	index@(.nv.constant0._ZN7cutlass13device_kernelINS_4gemm6kernel13GemmUniversalIN4cute5tupleIJiiiiEEENS1_10collective13CollectiveMmaINS1_35MainloopSm100TmaUmmaWarpSpecializedILi13ELi2ELi4ENS5_IJNS4_1CILi2EEENSA_ILi1EEESC_EEEEENS5_IJNSA_ILi128EEESF_NSA_ILi64EEEEEENS_10bfloat16_tENS5_IJlSC_lEEESI_SJ_NS4_8TiledMMAINS4_8MMA_AtomIJNS4_26SM100_MMA_F16BF16_2x1SM_SSISI_SI_fLi128ELi128ELNS4_4UMMA5MajorE0ELSO_0ELNSN_7ScaleInE0ELSP_0EEEEEENS4_6LayoutINS5_IJSC_SC_SC_EEENS5_IJNSA_ILi0EEESU_SU_EEEEENS5_IJNS4_10UnderscoreESX_SX_EEEEENS4_18SM100_TMA_2SM_LOADENS4_14ComposedLayoutINS4_7SwizzleILi3ELi4ELi3EEENS4_18smem_ptr_flag_bitsILi16EEENSS_INS5_IJNSA_ILi8EEESG_EEENS5_IJSG_SC_EEEEEEEvNS4_8identityES10_S1A_vS1B_EENS_8epilogue10collective18CollectiveEpilogueINS1D_23Sm100TmaWarpSpecializedILi4ELi2ELi16ELb1ELb0EEEJNS5_IJSG_SF_SG_EEENS5_IJNSS_ISG_SC_EENSS_INS5_IJNSA_ILi16EEESB_EEENS5_IJSC_SG_EEEEEEEESI_SJ_SI_SJ_NS1D_6fusion15FusionCallbacksIS1H_NS1P_23LinCombPerRowBiasEltActINS1D_6thread4ReLuESI_fSI_SI_fLi8ELNS_15FloatRoundStyleE2EEES1I_S1O_JEEENS4_5SM1004TMEM4LOAD26SM100_TMEM_LOAD_32dp32b16xENS4_13SM90_TMA_LOADENS11_INS12_ILi1ELi4ELi3EEES15_NSS_INS5_IJS16_S1K_EEENS5_IJS1K_SC_EEEEEEENS4_39AutoVectorizingCopyWithAssumedAlignmentILi128EEENS4_14SM90_TMA_STOREES26_S28_S28_EEEvvEEEEvNT_6ParamsE)
        /*0d20*/ 	.short	0x0380
        /*0d22*/ 	.short	0x0800


	//----- nvinfo : EIATTR_SW_WAR
	.align		4
.L_55:
        /*0d24*/ 	.byte	0x04, 0x36
        /*0d26*/ 	.short	(.L_57 - .L_56)
.L_56:
        /*0d28*/ 	.word	0x00000008
.L_57:


//--------------------- .nv.callgraph             --------------------------
	.section	.nv.callgraph,"",@"SHT_CUDA_CALLGRAPH"
	.align	4
	.sectionentsize	8
	.align		4
        /*0000*/ 	.word	0x00000000
	.align		4
        /*0004*/ 	.word	0xffffffff
	.align		4
        /*0008*/ 	.word	index@(_ZN7cutlass13device_kernelINS_4gemm6kernel13GemmUniversalIN4cute5tupleIJiiiiEEENS1_10collective13CollectiveMmaINS1_35MainloopSm100TmaUmmaWarpSpecializedILi13ELi2ELi4ENS5_IJNS4_1CILi2EEENSA_ILi1EEESC_EEEEENS5_IJNSA_ILi128EEESF_NSA_ILi64EEEEEENS_10bfloat16_tENS5_IJlSC_lEEESI_SJ_NS4_8TiledMMAINS4_8MMA_AtomIJNS4_26SM100_MMA_F16BF16_2x1SM_SSISI_SI_fLi128ELi128ELNS4_4UMMA5MajorE0ELSO_0ELNSN_7ScaleInE0ELSP_0EEEEEENS4_6LayoutINS5_IJSC_SC_SC_EEENS5_IJNSA_ILi0EEESU_SU_EEEEENS5_IJNS4_10UnderscoreESX_SX_EEEEENS4_18SM100_TMA_2SM_LOADENS4_14ComposedLayoutINS4_7SwizzleILi3ELi4ELi3EEENS4_18smem_ptr_flag_bitsILi16EEENSS_INS5_IJNSA_ILi8EEESG_EEENS5_IJSG_SC_EEEEEEEvNS4_8identityES10_S1A_vS1B_EENS_8epilogue10collective18CollectiveEpilogueINS1D_23Sm100TmaWarpSpecializedILi4ELi2ELi16ELb1ELb0EEEJNS5_IJSG_SF_SG_EEENS5_IJNSS_ISG_SC_EENSS_INS5_IJNSA_ILi16EEESB_EEENS5_IJSC_SG_EEEEEEEESI_SJ_SI_SJ_NS1D_6fusion15FusionCallbacksIS1H_NS1P_23LinCombPerRowBiasEltActINS1D_6thread4ReLuESI_fSI_SI_fLi8ELNS_15FloatRoundStyleE2EEES1I_S1O_JEEENS4_5SM1004TMEM4LOAD26SM100_TMEM_LOAD_32dp32b16xENS4_13SM90_TMA_LOADENS11_INS12_ILi1ELi4ELi3EEES15_NSS_INS5_IJS16_S1K_EEENS5_IJS1K_SC_EEEEEEENS4_39AutoVectorizingCopyWithAssumedAlignmentILi128EEENS4_14SM90_TMA_STOREES26_S28_S28_EEEvvEEEEvNT_6ParamsE)
	.align		4
        /*000c*/ 	.word	index@(__assertfail)
	.align		4
        /*0010*/ 	.word	0x00000000
	.align		4
        /*0014*/ 	.word	0xfffffffe
	.align		4
        /*0018*/ 	.word	0x00000000
	.align		4
        /*001c*/ 	.word	0xfffffffd
	.align		4
        /*0020*/ 	.word	0x00000000
	.align		4
        /*0024*/ 	.word	0xfffffffc


//--------------------- .nv.constant4             --------------------------
	.section	.nv.constant4,"a",@progbits
	.align	8
	.align		8
.nv.constant4:
        /*0000*/ 	.dword	__assertfail
	.align		8
        /*0008*/ 	.dword	__unnamed_1
	.align		8
        /*0010*/ 	.dword	__unnamed_2
	.align		8
        /*0018*/ 	.dword	_ZN39_INTERNAL_31b09583_4_k_cu_31c298d1_31904cuda3std3__45__cpo5beginE
	.align		8
        /*0020*/ 	.dword	_ZN39_INTERNAL_31b09583_4_k_cu_31c298d1_31904cuda3std3__45__cpo3endE
	.align		8
        /*0028*/ 	.dword	_ZN39_INTERNAL_31b09583_4_k_cu_31c298d1_31904cuda3std3__45__cpo6cbeginE
	.align		8
        /*0030*/ 	.dword	_ZN39_INTERNAL_31b09583_4_k_cu_31c298d1_31904cuda3std3__45__cpo4cendE
	.align		8
        /*0038*/ 	.dword	_ZN39_INTERNAL_31b09583_4_k_cu_31c298d1_31904cuda3std3__441_GLOBAL__N__31b09583_4_k_cu_31c298d1_31906ignoreE
	.align		8
        /*0040*/ 	.dword	_ZN39_INTERNAL_31b09583_4_k_cu_31c298d1_31904cuda3std3__419piecewise_constructE
	.align		8
        /*0048*/ 	.dword	_ZN39_INTERNAL_31b09583_4_k_cu_31c298d1_31904cuda3std3__48in_placeE
	.align		8
        /*0050*/ 	.dword	_ZN39_INTERNAL_31b09583_4_k_cu_31c298d1_31904cuda3std6ranges3__45__cpo4swapE
	.align		8
        /*0058*/ 	.dword	_ZN39_INTERNAL_31b09583_4_k_cu_31c298d1_31904cuda3std6ranges3__45__cpo9iter_moveE
	.align		8
        /*0060*/ 	.dword	_ZN39_INTERNAL_31b09583_4_k_cu_31c298d1_31904cute7productE
	.align		8
        /*0068*/ 	.dword	_ZN39_INTERNAL_31b09583_4_k_cu_31c298d1_31904cute1_E
	.align		8
        /*0070*/ 	.dword	$str$25
	.align		8
        /*0078*/ 	.dword	$str$26
	.align		8
        /*0080*/ 	.dword	$str$27
	.align		8
        /*0088*/ 	.dword	$str$28


//--------------------- .text._ZN7cutlass13device_kernelINS_4gemm6kernel13GemmUniversalIN4cute5tupleIJiiiiEEENS1_10collective13CollectiveMmaINS1_35MainloopSm100TmaUmmaWarpSpecializedILi13ELi2ELi4ENS5_IJNS4_1CILi2EEENSA_ILi1EEESC_EEEEENS5_IJNSA_ILi128EEESF_NSA_ILi64EEEEEENS_10bfloat16_tENS5_IJlSC_lEEESI_SJ_NS4_8TiledMMAINS4_8MMA_AtomIJNS4_26SM100_MMA_F16BF16_2x1SM_SSISI_SI_fLi128ELi128ELNS4_4UMMA5MajorE0ELSO_0ELNSN_7ScaleInE0ELSP_0EEEEEENS4_6LayoutINS5_IJSC_SC_SC_EEENS5_IJNSA_ILi0EEESU_SU_EEEEENS5_IJNS4_10UnderscoreESX_SX_EEEEENS4_18SM100_TMA_2SM_LOADENS4_14ComposedLayoutINS4_7SwizzleILi3ELi4ELi3EEENS4_18smem_ptr_flag_bitsILi16EEENSS_INS5_IJNSA_ILi8EEESG_EEENS5_IJSG_SC_EEEEEEEvNS4_8identityES10_S1A_vS1B_EENS_8epilogue10collective18CollectiveEpilogueINS1D_23Sm100TmaWarpSpecializedILi4ELi2ELi16ELb1ELb0EEEJNS5_IJSG_SF_SG_EEENS5_IJNSS_ISG_SC_EENSS_INS5_IJNSA_ILi16EEESB_EEENS5_IJSC_SG_EEEEEEEESI_SJ_SI_SJ_NS1D_6fusion15FusionCallbacksIS1H_NS1P_23LinCombPerRowBiasEltActINS1D_6thread4ReLuESI_fSI_SI_fLi8ELNS_15FloatRoundStyleE2EEES1I_S1O_JEEENS4_5SM1004TMEM4LOAD26SM100_TMEM_LOAD_32dp32b16xENS4_13SM90_TMA_LOADENS11_INS12_ILi1ELi4ELi3EEES15_NSS_INS5_IJS16_S1K_EEENS5_IJS1K_SC_EEEEEEENS4_39AutoVectorizingCopyWithAssumedAlignmentILi128EEENS4_14SM90_TMA_STOREES26_S28_S28_EEEvvEEEEvNT_6ParamsE --------------------------
	.section	.text._ZN7cutlass13device_kernelINS_4gemm6kernel13GemmUniversalIN4cute5tupleIJiiiiEEENS1_10collective13CollectiveMmaINS1_35MainloopSm100TmaUmmaWarpSpecializedILi13ELi2ELi4ENS5_IJNS4_1CILi2EEENSA_ILi1EEESC_EEEEENS5_IJNSA_ILi128EEESF_NSA_ILi64EEEEEENS_10bfloat16_tENS5_IJlSC_lEEESI_SJ_NS4_8TiledMMAINS4_8MMA_AtomIJNS4_26SM100_MMA_F16BF16_2x1SM_SSISI_SI_fLi128ELi128ELNS4_4UMMA5MajorE0ELSO_0ELNSN_7ScaleInE0ELSP_0EEEEEENS4_6LayoutINS5_IJSC_SC_SC_EEENS5_IJNSA_ILi0EEESU_SU_EEEEENS5_IJNS4_10UnderscoreESX_SX_EEEEENS4_18SM100_TMA_2SM_LOADENS4_14ComposedLayoutINS4_7SwizzleILi3ELi4ELi3EEENS4_18smem_ptr_flag_bitsILi16EEENSS_INS5_IJNSA_ILi8EEESG_EEENS5_IJSG_SC_EEEEEEEvNS4_8identityES10_S1A_vS1B_EENS_8epilogue10collective18CollectiveEpilogueINS1D_23Sm100TmaWarpSpecializedILi4ELi2ELi16ELb1ELb0EEEJNS5_IJSG_SF_SG_EEENS5_IJNSS_ISG_SC_EENSS_INS5_IJNSA_ILi16EEESB_EEENS5_IJSC_SG_EEEEEEEESI_SJ_SI_SJ_NS1D_6fusion15FusionCallbacksIS1H_NS1P_23LinCombPerRowBiasEltActINS1D_6thread4ReLuESI_fSI_SI_fLi8ELNS_15FloatRoundStyleE2EEES1I_S1O_JEEENS4_5SM1004TMEM4LOAD26SM100_TMEM_LOAD_32dp32b16xENS4_13SM90_TMA_LOADENS11_INS12_ILi1ELi4ELi3EEES15_NSS_INS5_IJS16_S1K_EEENS5_IJS1K_SC_EEEEEEENS4_39AutoVectorizingCopyWithAssumedAlignmentILi128EEENS4_14SM90_TMA_STOREES26_S28_S28_EEEvvEEEEvNT_6ParamsE,"ax",@progbits
	.align	128
.text._ZN7cutlass13device_kernelINS_4gemm6kernel13GemmUniversalIN4cute5tupleIJiiiiEEENS1_10collective13CollectiveMmaINS1_35MainloopSm100TmaUmmaWarpSpecializedILi13ELi2ELi4ENS5_IJNS4_1CILi2EEENSA_ILi1EEESC_EEEEENS5_IJNSA_ILi128EEESF_NSA_ILi64EEEEEENS_10bfloat16_tENS5_IJlSC_lEEESI_SJ_NS4_8TiledMMAINS4_8MMA_AtomIJNS4_26SM100_MMA_F16BF16_2x1SM_SSISI_SI_fLi128ELi128ELNS4_4UMMA5MajorE0ELSO_0ELNSN_7ScaleInE0ELSP_0EEEEEENS4_6LayoutINS5_IJSC_SC_SC_EEENS5_IJNSA_ILi0EEESU_SU_EEEEENS5_IJNS4_10UnderscoreESX_SX_EEEEENS4_18SM100_TMA_2SM_LOADENS4_14ComposedLayoutINS4_7SwizzleILi3ELi4ELi3EEENS4_18smem_ptr_flag_bitsILi16EEENSS_INS5_IJNSA_ILi8EEESG_EEENS5_IJSG_SC_EEEEEEEvNS4_8identityES10_S1A_vS1B_EENS_8epilogue10collective18CollectiveEpilogueINS1D_23Sm100TmaWarpSpecializedILi4ELi2ELi16ELb1ELb0EEEJNS5_IJSG_SF_SG_EEENS5_IJNSS_ISG_SC_EENSS_INS5_IJNSA_ILi16EEESB_EEENS5_IJSC_SG_EEEEEEEESI_SJ_SI_SJ_NS1D_6fusion15FusionCallbacksIS1H_NS1P_23LinCombPerRowBiasEltActINS1D_6thread4ReLuESI_fSI_SI_fLi8ELNS_15FloatRoundStyleE2EEES1I_S1O_JEEENS4_5SM1004TMEM4LOAD26SM100_TMEM_LOAD_32dp32b16xENS4_13SM90_TMA_LOADENS11_INS12_ILi1ELi4ELi3EEES15_NSS_INS5_IJS16_S1K_EEENS5_IJS1K_SC_EEEEEEENS4_39AutoVectorizingCopyWithAssumedAlignmentILi128EEENS4_14SM90_TMA_STOREES26_S28_S28_EEEvvEEEEvNT_6ParamsE:
        .type           _ZN7cutlass13device_kernelINS_4gemm6kernel13GemmUniversalIN4cute5tupleIJiiiiEEENS1_10collective13CollectiveMmaINS1_35MainloopSm100TmaUmmaWarpSpecializedILi13ELi2ELi4ENS5_IJNS4_1CILi2EEENSA_ILi1EEESC_EEEEENS5_IJNSA_ILi128EEESF_NSA_ILi64EEEEEENS_10bfloat16_tENS5_IJlSC_lEEESI_SJ_NS4_8TiledMMAINS4_8MMA_AtomIJNS4_26SM100_MMA_F16BF16_2x1SM_SSISI_SI_fLi128ELi128ELNS4_4UMMA5MajorE0ELSO_0ELNSN_7ScaleInE0ELSP_0EEEEEENS4_6LayoutINS5_IJSC_SC_SC_EEENS5_IJNSA_ILi0EEESU_SU_EEEEENS5_IJNS4_10UnderscoreESX_SX_EEEEENS4_18SM100_TMA_2SM_LOADENS4_14ComposedLayoutINS4_7SwizzleILi3ELi4ELi3EEENS4_18smem_ptr_flag_bitsILi16EEENSS_INS5_IJNSA_ILi8EEESG_EEENS5_IJSG_SC_EEEEEEEvNS4_8identityES10_S1A_vS1B_EENS_8epilogue10collective18CollectiveEpilogueINS1D_23Sm100TmaWarpSpecializedILi4ELi2ELi16ELb1ELb0EEEJNS5_IJSG_SF_SG_EEENS5_IJNSS_ISG_SC_EENSS_INS5_IJNSA_ILi16EEESB_EEENS5_IJSC_SG_EEEEEEEESI_SJ_SI_SJ_NS1D_6fusion15FusionCallbacksIS1H_NS1P_23LinCombPerRowBiasEltActINS1D_6thread4ReLuESI_fSI_SI_fLi8ELNS_15FloatRoundStyleE2EEES1I_S1O_JEEENS4_5SM1004TMEM4LOAD26SM100_TMEM_LOAD_32dp32b16xENS4_13SM90_TMA_LOADENS11_INS12_ILi1ELi4ELi3EEES15_NSS_INS5_IJS16_S1K_EEENS5_IJS1K_SC_EEEEEEENS4_39AutoVectorizingCopyWithAssumedAlignmentILi128EEENS4_14SM90_TMA_STOREES26_S28_S28_EEEvvEEEEvNT_6ParamsE,@function
        .size           _ZN7cutlass13device_kernelINS_4gemm6kernel13GemmUniversalIN4cute5tupleIJiiiiEEENS1_10collective13CollectiveMmaINS1_35MainloopSm100TmaUmmaWarpSpecializedILi13ELi2ELi4ENS5_IJNS4_1CILi2EEENSA_ILi1EEESC_EEEEENS5_IJNSA_ILi128EEESF_NSA_ILi64EEEEEENS_10bfloat16_tENS5_IJlSC_lEEESI_SJ_NS4_8TiledMMAINS4_8MMA_AtomIJNS4_26SM100_MMA_F16BF16_2x1SM_SSISI_SI_fLi128ELi128ELNS4_4UMMA5MajorE0ELSO_0ELNSN_7ScaleInE0ELSP_0EEEEEENS4_6LayoutINS5_IJSC_SC_SC_EEENS5_IJNSA_ILi0EEESU_SU_EEEEENS5_IJNS4_10UnderscoreESX_SX_EEEEENS4_18SM100_TMA_2SM_LOADENS4_14ComposedLayoutINS4_7SwizzleILi3ELi4ELi3EEENS4_18smem_ptr_flag_bitsILi16EEENSS_INS5_IJNSA_ILi8EEESG_EEENS5_IJSG_SC_EEEEEEEvNS4_8identityES10_S1A_vS1B_EENS_8epilogue10collective18CollectiveEpilogueINS1D_23Sm100TmaWarpSpecializedILi4ELi2ELi16ELb1ELb0EEEJNS5_IJSG_SF_SG_EEENS5_IJNSS_ISG_SC_EENSS_INS5_IJNSA_ILi16EEESB_EEENS5_IJSC_SG_EEEEEEEESI_SJ_SI_SJ_NS1D_6fusion15FusionCallbacksIS1H_NS1P_23LinCombPerRowBiasEltActINS1D_6thread4ReLuESI_fSI_SI_fLi8ELNS_15FloatRoundStyleE2EEES1I_S1O_JEEENS4_5SM1004TMEM4LOAD26SM100_TMEM_LOAD_32dp32b16xENS4_13SM90_TMA_LOADENS11_INS12_ILi1ELi4ELi3EEES15_NSS_INS5_IJS16_S1K_EEENS5_IJS1K_SC_EEEEEEENS4_39AutoVectorizingCopyWithAssumedAlignmentILi128EEENS4_14SM90_TMA_STOREES26_S28_S28_EEEvvEEEEvNT_6ParamsE,(.L_x_227 - _ZN7cutlass13device_kernelINS_4gemm6kernel13GemmUniversalIN4cute5tupleIJiiiiEEENS1_10collective13CollectiveMmaINS1_35MainloopSm100TmaUmmaWarpSpecializedILi13ELi2ELi4ENS5_IJNS4_1CILi2EEENSA_ILi1EEESC_EEEEENS5_IJNSA_ILi128EEESF_NSA_ILi64EEEEEENS_10bfloat16_tENS5_IJlSC_lEEESI_SJ_NS4_8TiledMMAINS4_8MMA_AtomIJNS4_26SM100_MMA_F16BF16_2x1SM_SSISI_SI_fLi128ELi128ELNS4_4UMMA5MajorE0ELSO_0ELNSN_7ScaleInE0ELSP_0EEEEEENS4_6LayoutINS5_IJSC_SC_SC_EEENS5_IJNSA_ILi0EEESU_SU_EEEEENS5_IJNS4_10UnderscoreESX_SX_EEEEENS4_18SM100_TMA_2SM_LOADENS4_14ComposedLayoutINS4_7SwizzleILi3ELi4ELi3EEENS4_18smem_ptr_flag_bitsILi16EEENSS_INS5_IJNSA_ILi8EEESG_EEENS5_IJSG_SC_EEEEEEEvNS4_8identityES10_S1A_vS1B_EENS_8epilogue10collective18CollectiveEpilogueINS1D_23Sm100TmaWarpSpecializedILi4ELi2ELi16ELb1ELb0EEEJNS5_IJSG_SF_SG_EEENS5_IJNSS_ISG_SC_EENSS_INS5_IJNSA_ILi16EEESB_EEENS5_IJSC_SG_EEEEEEEESI_SJ_SI_SJ_NS1D_6fusion15FusionCallbacksIS1H_NS1P_23LinCombPerRowBiasEltActINS1D_6thread4ReLuESI_fSI_SI_fLi8ELNS_15FloatRoundStyleE2EEES1I_S1O_JEEENS4_5SM1004TMEM4LOAD26SM100_TMEM_LOAD_32dp32b16xENS4_13SM90_TMA_LOADENS11_INS12_ILi1ELi4ELi3EEES15_NSS_INS5_IJS16_S1K_EEENS5_IJS1K_SC_EEEEEEENS4_39AutoVectorizingCopyWithAssumedAlignmentILi128EEENS4_14SM90_TMA_STOREES26_S28_S28_EEEvvEEEEvNT_6ParamsE)
        .other          _ZN7cutlass13device_kernelINS_4gemm6kernel13GemmUniversalIN4cute5tupleIJiiiiEEENS1_10collective13CollectiveMmaINS1_35MainloopSm100TmaUmmaWarpSpecializedILi13ELi2ELi4ENS5_IJNS4_1CILi2EEENSA_ILi1EEESC_EEEEENS5_IJNSA_ILi128EEESF_NSA_ILi64EEEEEENS_10bfloat16_tENS5_IJlSC_lEEESI_SJ_NS4_8TiledMMAINS4_8MMA_AtomIJNS4_26SM100_MMA_F16BF16_2x1SM_SSISI_SI_fLi128ELi128ELNS4_4UMMA5MajorE0ELSO_0ELNSN_7ScaleInE0ELSP_0EEEEEENS4_6LayoutINS5_IJSC_SC_SC_EEENS5_IJNSA_ILi0EEESU_SU_EEEEENS5_IJNS4_10UnderscoreESX_SX_EEEEENS4_18SM100_TMA_2SM_LOADENS4_14ComposedLayoutINS4_7SwizzleILi3ELi4ELi3EEENS4_18smem_ptr_flag_bitsILi16EEENSS_INS5_IJNSA_ILi8EEESG_EEENS5_IJSG_SC_EEEEEEEvNS4_8identityES10_S1A_vS1B_EENS_8epilogue10collective18CollectiveEpilogueINS1D_23Sm100TmaWarpSpecializedILi4ELi2ELi16ELb1ELb0EEEJNS5_IJSG_SF_SG_EEENS5_IJNSS_ISG_SC_EENSS_INS5_IJNSA_ILi16EEESB_EEENS5_IJSC_SG_EEEEEEEESI_SJ_SI_SJ_NS1D_6fusion15FusionCallbacksIS1H_NS1P_23LinCombPerRowBiasEltActINS1D_6thread4ReLuESI_fSI_SI_fLi8ELNS_15FloatRoundStyleE2EEES1I_S1O_JEEENS4_5SM1004TMEM4LOAD26SM100_TMEM_LOAD_32dp32b16xENS4_13SM90_TMA_LOADENS11_INS12_ILi1ELi4ELi3EEES15_NSS_INS5_IJS16_S1K_EEENS5_IJS1K_SC_EEEEEEENS4_39AutoVectorizingCopyWithAssumedAlignmentILi128EEENS4_14SM90_TMA_STOREES26_S28_S28_EEEvvEEEEvNT_6ParamsE,@"STO_CUDA_ENTRY STV_DEFAULT"
_ZN7cutlass13device_kernelINS_4gemm6kernel13GemmUniversalIN4cute5tupleIJiiiiEEENS1_10collective13CollectiveMmaINS1_35MainloopSm100TmaUmmaWarpSpecializedILi13ELi2ELi4ENS5_IJNS4_1CILi2EEENSA_ILi1EEESC_EEEEENS5_IJNSA_ILi128EEESF_NSA_ILi64EEEEEENS_10bfloat16_tENS5_IJlSC_lEEESI_SJ_NS4_8TiledMMAINS4_8MMA_AtomIJNS4_26SM100_MMA_F16BF16_2x1SM_SSISI_SI_fLi128ELi128ELNS4_4UMMA5MajorE0ELSO_0ELNSN_7ScaleInE0ELSP_0EEEEEENS4_6LayoutINS5_IJSC_SC_SC_EEENS5_IJNSA_ILi0EEESU_SU_EEEEENS5_IJNS4_10UnderscoreESX_SX_EEEEENS4_18SM100_TMA_2SM_LOADENS4_14ComposedLayoutINS4_7SwizzleILi3ELi4ELi3EEENS4_18smem_ptr_flag_bitsILi16EEENSS_INS5_IJNSA_ILi8EEESG_EEENS5_IJSG_SC_EEEEEEEvNS4_8identityES10_S1A_vS1B_EENS_8epilogue10collective18CollectiveEpilogueINS1D_23Sm100TmaWarpSpecializedILi4ELi2ELi16ELb1ELb0EEEJNS5_IJSG_SF_SG_EEENS5_IJNSS_ISG_SC_EENSS_INS5_IJNSA_ILi16EEESB_EEENS5_IJSC_SG_EEEEEEEESI_SJ_SI_SJ_NS1D_6fusion15FusionCallbacksIS1H_NS1P_23LinCombPerRowBiasEltActINS1D_6thread4ReLuESI_fSI_SI_fLi8ELNS_15FloatRoundStyleE2EEES1I_S1O_JEEENS4_5SM1004TMEM4LOAD26SM100_TMEM_LOAD_32dp32b16xENS4_13SM90_TMA_LOADENS11_INS12_ILi1ELi4ELi3EEES15_NSS_INS5_IJS16_S1K_EEENS5_IJS1K_SC_EEEEEEENS4_39AutoVectorizingCopyWithAssumedAlignmentILi128EEENS4_14SM90_TMA_STOREES26_S28_S28_EEEvvEEEEvNT_6ParamsE:
[----:B------:R-:W1:Y:S01]  /*0000*/  LDC R1, c[0x0][0x37c] ;  /* 0x0000df00ff017b82 */ /* 0x000e620000000800 */
[----:B------:R-:W2:Y:S01]  /*0010*/  S2R R32, SR_TID.X ;  /* 0x0000000000207919 */ /* 0x000ea20000002100 */
[----:B------:R-:W3:Y:S06]  /*0020*/  LDCU.64 UR8, c[0x0][0x890] ;  /* 0x00011200ff0877ac */ /* 0x000eec0008000a00 */
[----:B------:R-:W4:Y:S01]  /*0030*/  S2UR UR46, SR_CgaCtaId ;  /* 0x00000000002e79c3 */ /* 0x000f220000008800 */
[----:B------:R-:W-:Y:S02]  /*0040*/  PRMT R66, RZ, 0x7610, R66 ;  /* 0x00007610ff427816 */ /* 0x000fe40000000042 */
[----:B------:R-:W-:Y:S01]  /*0050*/  ELECT P0, URZ, PT ;  /* 0x0000000000ff782f */ /* 0x000fe20003800000 */
[----:B------:R-:W1:Y:S01]  /*0060*/  LDCU.64 UR50, c[0x0][0x358] ;  /* 0x00006b00ff3277ac */ /* 0x000e620008000a00 */
[----:B---3--:R-:W-:-:S04]  /*0070*/  UISETP.NE.U32.AND UP1, UPT, UR8, URZ, UPT ;  /* 0x000000ff0800728c */ /* 0x008fc8000bf25070 */
[----:B------:R-:W-:Y:S02]  /*0080*/  UISETP.NE.AND.EX UP2, UPT, UR9, URZ, UPT, UP1 ;  /* 0x000000ff0900728c */ /* 0x000fe4000bf45310 */
[----:B----4-:R-:W-:Y:S02]  /*0090*/  ULOP3.LUT UR5, UR46, 0x1, URZ, 0xc0, !UPT ;  /* 0x000000012e057892 */ /* 0x010fe4000f8ec0ff */
[----:B------:R-:W-:Y:S01]  /*00a0*/  ULOP3.LUT UR4, UR46, 0x1, URZ, 0x3c, !UPT ;  /* 0x000000012e047892 */ /* 0x000fe2000f8e3cff */
[----:B--2---:R-:W-:-:S05]  /*00b0*/  SHF.R.U32.HI R72, RZ, 0x5, R32 ;  /* 0x00000005ff487819 */ /* 0x004fca0000011620 */
[----:B------:R-:W2:Y:S02]  /*00c0*/  SHFL.IDX PT, R0, R72, RZ, 0x1f ;  /* 0x00001fff48007589 */ /* 0x000ea400000e0000 */
[----:B--2---:R-:W-:Y:S01]  /*00d0*/  R2UR UR10, R0 ;  /* 0x00000000000a72ca */ /* 0x004fe200000e0000 */
[----:B-1----:R-:W-:Y:S05]  /*00e0*/  BRA.U UP2, `(.L_x_0) ;  /* 0x00000001022c7547 */ /* 0x002fea000b800000 */
[----:B------:R-:W1:Y:S02]  /*00f0*/  LDCU.64 UR6, c[0x0][0x888] ;  /* 0x00011100ff0677ac */ /* 0x000e640008000a00 */
[----:B-1----:R-:W-:-:S04]  /*0100*/  UISETP.NE.U32.AND UP0, UPT, UR6, URZ, UPT ;  /* 0x000000ff0600728c */ /* 0x002fc8000bf05070 */
[----:B------:R-:W-:-:S09]  /*0110*/  UISETP.NE.AND.EX UP0, UPT, UR7, URZ, UPT, UP0 ;  /* 0x000000ff0700728c */ /* 0x000fd2000bf05300 */
[----:B------:R-:W-:Y:S05]  /*0120*/  BRA.U !UP0, `(.L_x_1) ;  /* 0x0000000108107547 */ /* 0x000fea000b800000 */
[----:B------:R-:W1:Y:S02]  /*0130*/  LDC.64 R2, c[0x0][0x888] ;  /* 0x00022200ff027b82 */ /* 0x000e640000000a00 */
[----:B-1----:R1:W5:Y:S01]  /*0140*/  LDG.E R35, desc[UR50][R2.64] ;  /* 0x0000003202237981 */ /* 0x002362000c1e1900 */
[----:B------:R-:W-:Y:S01]  /*0150*/  HFMA2 R66, -RZ, RZ, 0, 5.9604644775390625e-08 ;  /* 0x00000001ff427431 */ /* 0x000fe200000001ff */
[----:B------:R-:W-:Y:S05]  /*0160*/  BRA `(.L_x_0) ;  /* 0x00000000000c7947 */ /* 0x000fea0003800000 */
.L_x_1:
[----:B------:R-:W1:Y:S01]  /*0170*/  LDCU UR6, c[0x0][0x880] ;  /* 0x00011000ff0677ac */ /* 0x000e620008000800 */
[----:B------:R-:W-:Y:S01]  /*0180*/  HFMA2 R66, -RZ, RZ, 0, 5.9604644775390625e-08 ;  /* 0x00000001ff427431 */ /* 0x000fe200000001ff */
[----:B-1----:R-:W-:-:S07]  /*0190*/  MOV R35, UR6 ;  /* 0x0000000600237c02 */ /* 0x002fce0008000f00 */
.L_x_0:
[----:B------:R-:W2:Y:S02]  /*01a0*/  LDCU.64 UR6, c[0x0][0x8b0] ;  /* 0x00011600ff0677ac */ /* 0x000ea40008000a00 */
[----:B--2---:R-:W-:-:S04]  /*01b0*/  UISETP.NE.U32.AND UP0, UPT, UR6, URZ, UPT ;  /* 0x000000ff0600728c */ /* 0x004fc8000bf05070 */
[----:B------:R-:W-:-:S09]  /*01c0*/  UISETP.NE.AND.EX UP0, UPT, UR7, URZ, UPT, UP0 ;  /* 0x000000ff0700728c */ /* 0x000fd2000bf05300 */
[----:B------:R-:W-:Y:S05]  /*01d0*/  BRA.U UP0, `(.L_x_2) ;  /* 0x0000000100247547 */ /* 0x000fea000b800000 */
[----:B------:R-:W2:Y:S02]  /*01e0*/  LDCU.64 UR6, c[0x0][0x8a8] ;  /* 0x00011500ff0677ac */ /* 0x000ea40008000a00 */
[----:B--2---:R-:W-:-:S04]  /*01f0*/  UISETP.NE.U32.AND UP0, UPT, UR6, URZ, UPT ;  /* 0x000000ff0600728c */ /* 0x004fc8000bf05070 */
[----:B------:R-:W-:-:S09]  /*0200*/  UISETP.NE.AND.EX UP0, UPT, UR7, URZ, UPT, UP0 ;  /* 0x000000ff0700728c */ /* 0x000fd2000bf05300 */
[----:B------:R-:W-:Y:S05]  /*0210*/  BRA.U !UP0, `(.L_x_3) ;  /* 0x00000001080c7547 */ /* 0x000fea000b800000 */
[----:B-1----:R-:W1:Y:S02]  /*0220*/  LDC.64 R2, c[0x0][0x8a8] ;  /* 0x00022a00ff027b82 */ /* 0x002e640000000a00 */
[----:B-1----:R2:W5:Y:S01]  /*0230*/  LDG.E R33, desc[UR50][R2.64] ;  /* 0x0000003202217981 */ /* 0x002562000c1e1900 */
[----:B------:R-:W-:Y:S05]  /*0240*/  BRA `(.L_x_2) ;  /* 0x0000000000087947 */ /* 0x000fea0003800000 */
.L_x_3:
[----:B------:R-:W2:Y:S02]  /*0250*/  LDCU UR6, c[0x0][0x8a0] ;  /* 0x00011400ff0677ac */ /* 0x000ea40008000800 */
[----:B--2---:R-:W-:Y:S02]  /*0260*/  MOV R33, UR6 ;  /* 0x0000000600217c02 */ /* 0x004fe40008000f00 */
.L_x_2:
[----:B------:R-:W-:Y:S01]  /*0270*/  IMAD.U32 R0, RZ, RZ, UR10 ;  /* 0x0000000aff007e24 */ /* 0x000fe2000f8e00ff */
[----:B------:R-:W-:Y:S04]  /*0280*/  BSSY.RECONVERGENT B0, `(.L_x_4) ;  /* 0x000000c000007945 */ /* 0x000fe80003800200 */
[C---:B------:R-:W-:Y:S02]  /*0290*/  ISETP.NE.OR P2, PT, R0.reuse, 0x1, !P0 ;  /* 0x000000010000780c */ /* 0x040fe40004745670 */
[----:B------:R-:W-:-:S11]  /*02a0*/  ISETP.NE.OR P1, PT, R0, 0x3, !P0 ;  /* 0x000000030000780c */ /* 0x000fd60004725670 */
[----:B------:R-:W-:Y:S05]  /*02b0*/  @P2 BRA `(.L_x_5) ;  /* 0x0000000000202947 */ /* 0x000fea0003800000 */
[----:B------:R-:W3:Y:S02]  /*02c0*/  LDCU.64 UR6, c[0x0][0x348] ;  /* 0x00006900ff0677ac */ /* 0x000ee40008000a00 */
[----:B---3--:R-:W-:Y:S02]  /*02d0*/  UIADD3 UR12, UP3, UPT, UR6, 0x80, URZ ;  /* 0x00000080060c7890 */ /* 0x008fe4000ff7e0ff */
[----:B------:R-:W-:Y:S02]  /*02e0*/  UIADD3 UR6, UP0, UPT, UR6, 0x180, URZ ;  /* 0x0000018006067890 */ /* 0x000fe4000ff1e0ff */
[----:B------:R-:W-:Y:S02]  /*02f0*/  UIADD3.X UR13, UPT, UPT, URZ, UR7, URZ, UP3, !UPT ;  /* 0x00000007ff0d7290 */ /* 0x000fe40009ffe4ff */
[----:B------:R-:W-:-:S07]  /*0300*/  UIADD3.X UR7, UPT, UPT, URZ, UR7, URZ, UP0, !UPT ;  /* 0x00000007ff077290 */ /* 0x000fce00087fe4ff */
[----:B------:R3:W-:Y:S02]  /*0310*/  UTMACCTL.PF [UR12] ;  /* 0x000000000c0079b9 */ /* 0x0007e40008040000 */
[----:B------:R3:W-:Y:S02]  /*0320*/  UTMACCTL.PF [UR6] ;  /* 0x00000000060079b9 */ /* 0x0007e40008040000 */
[----:B---3--:R-:W-:Y:S01]  /*0330*/  NOP ;  /* 0x0000000000007918 */ /* 0x008fe20000000000 */
.L_x_5:
[----:B------:R-:W-:Y:S05]  /*0340*/  BSYNC.RECONVERGENT B0 ;  /* 0x0000000000007941 */ /* 0x000fea0003800200 */
.L_x_4:
[----:B------:R-:W-:Y:S04]  /*0350*/  BSSY.RECONVERGENT B0, `(.L_x_6) ;  /* 0x000000a000007945 */ /* 0x000fe80003800200 */
        /* <DEDUP_REMOVED lines=9> */
.L_x_7:
[----:B------:R-:W-:Y:S05]  /*03f0*/  BSYNC.RECONVERGENT B0 ;  /* 0x0000000000007941 */ /* 0x000fea0003800200 */
.L_x_6:
[----:B------:R-:W3:Y:S01]  /*0400*/  LDCU.64 UR6, c[0x0][0x888] ;  /* 0x00011100ff0677ac */ /* 0x000ee20008000a00 */
[----:B------:R-:W-:Y:S01]  /*0410*/  PLOP3.LUT P1, PT, PT, PT, UP1, 0x80, 0x8 ;  /* 0x000000000008781c */ /* 0x000fe20003f2f018 */
[----:B------:R-:W-:-:S03]  /*0420*/  UPLOP3.LUT UP5, UPT, UPT, UPT, UPT, 0x40, 0x4 ;  /* 0x000000000004789c */ /* 0x000fc60003fae870 */
[----:B------:R-:W-:Y:S01]  /*0430*/  ISETP.NE.AND.EX P1, PT, RZ, UR9, PT, P1 ;  /* 0x00000009ff007c0c */ /* 0x000fe2000bf25310 */
[----:B---3--:R-:W-:-:S04]  /*0440*/  UISETP.NE.U32.AND UP0, UPT, UR6, URZ, UPT ;  /* 0x000000ff0600728c */ /* 0x008fc8000bf05070 */
[----:B------:R-:W-:-:S06]  /*0450*/  UISETP.NE.AND.EX UP0, UPT, UR7, URZ, UPT, UP0 ;  /* 0x000000ff0700728c */ /* 0x000fcc000bf05300 */
[----:B------:R-:W-:-:S13]  /*0460*/  PLOP3.LUT P2, PT, PT, PT, UP0, 0x80, 0x8 ;  /* 0x000000000008781c */ /* 0x000fda0003f4f008 */
[----:B------:R-:W-:Y:S05]  /*0470*/  @P2 BRA P1, `(.L_x_8) ;  /* 0x0000000000142947 */ /* 0x000fea0000800000 */
[----:B------:R-:W-:Y:S01]  /*0480*/  PLOP3.LUT P2, PT, PT, PT, UP2, 0x80, 0x8 ;  /* 0x000000000008781c */ /* 0x000fe20003f4f028 */
[----:B------:R-:W-:-:S12]  /*0490*/  UPLOP3.LUT UP5, UPT, UPT, UPT, UP0, 0x40, 0x4 ;  /* 0x000000000004789c */ /* 0x000fd80003fae800 */
[----:B-----5:R-:W-:-:S13]  /*04a0*/  @!P2 FSETP.EQ.AND P1, PT, R35, RZ, PT ;  /* 0x000000ff2300a20b */ /* 0x020fda0003f22000 */
[----:B------:R-:W-:Y:S01]  /*04b0*/  @!P2 VOTEU.ANY UP1, P1 ;  /* 0x0000000000ffa886 */ /* 0x000fe20000820100 */
[----:B------:R-:W-:-:S11]  /*04c0*/  @!UP2 UPLOP3.LUT UP5, UPT, UPT, UPT, UP1, 0x80, 0x8 ;  /* 0x000000000008a89c */ /* 0x000fd60003faf010 */
.L_x_8:
[----:B------:R-:W3:Y:S01]  /*04d0*/  SHFL.IDX PT, R0, R72, RZ, 0x1f ;  /* 0x00001fff48007589 */ /* 0x000ee200000e0000 */
[----:B------:R-:W-:-:S04]  /*04e0*/  UISETP.NE.AND UP1, UPT, UR10, 0x2, UPT ;  /* 0x000000020a00788c */ /* 0x000fc8000bf25270 */
[----:B------:R-:W-:Y:S02]  /*04f0*/  UISETP.EQ.AND UP2, UPT, UR5, URZ, !UP1 ;  /* 0x000000ff0500728c */ /* 0x000fe4000cf42270 */
[----:B------:R-:W-:-:S04]  /*0500*/  USEL UR13, URZ, 0x1, UP1 ;  /* 0x00000001ff0d7887 */ /* 0x000fc80008800000 */
[----:B------:R-:W-:Y:S02]  /*0510*/  PLOP3.LUT P5, PT, P0, PT, UP2, 0x80, 0x8 ;  /* 0x000000000008781c */ /* 0x000fe400007af028 */
[----:B---3--:R-:W-:-:S13]  /*0520*/  ISETP.NE.AND P1, PT, R0, RZ, PT ;  /* 0x000000ff0000720c */ /* 0x008fda0003f25270 */
[----:B------:R-:W-:Y:S05]  /*0530*/  @P1 BRA `(.L_x_9) ;  /* 0x0000000000981947 */ /* 0x000fea0003800000 */
[----:B------:R-:W-:Y:S01]  /*0540*/  ELECT P1, URZ, PT ;  /* 0x0000000000ff782f */ /* 0x000fe20003820000 */
[----:B------:R-:W-:-:S12]  /*0550*/  BSSY.RECONVERGENT B0, `(.L_x_9) ;  /* 0x0000024000007945 */ /* 0x000fd80003800200 */
[----:B------:R-:W-:Y:S05]  /*0560*/  @!P1 BRA `(.L_x_10) ;  /* 0x0000000000889947 */ /* 0x000fea0003800000 */
[----:B------:R-:W-:Y:S01]  /*0570*/  UMOV UR7, 0x400 ;  /* 0x0000040000077882 */ /* 0x000fe20000000000 */
[----:B------:R-:W-:Y:S01]  /*0580*/  UMOV UR6, 0x1 ;  /* 0x0000000100067882 */ /* 0x000fe20000000000 */
[----:B------:R-:W-:Y:S02]  /*0590*/  ULEA UR7, UR46, UR7, 0x18 ;  /* 0x000000072e077291 */ /* 0x000fe4000f8ec0ff */
[----:B------:R-:W-:-:S04]  /*05a0*/  UIADD3 UR8, UPT, UPT, -UR6, 0x100000, URZ ;  /* 0x0010000006087890 */ /* 0x000fc8000fffe1ff */
[----:B------:R-:W-:Y:S02]  /*05b0*/  USHF.L.U32 UR9, UR8, 0xb, URZ ;  /* 0x0000000b08097899 */ /* 0x000fe400080006ff */
[----:B------:R-:W-:Y:S01]  /*05c0*/  USHF.L.U32 UR8, UR8, 0x1, URZ ;  /* 0x0000000108087899 */ /* 0x000fe200080006ff */
[----:B------:R-:W3:Y:S11]  /*05d0*/  FENCE.VIEW.ASYNC.S ;  /* 0x00000000000073c6 */ /* 0x000ef60000000000 */
[----:B---3--:R3:W4:Y:S01]  /*05e0*/  SYNCS.EXCH.64 URZ, [UR7], UR8 ;  /* 0x0000000807ff75b2 */ /* 0x0087220008000100 */
[----:B------:R3:W1:Y:S01]  /*05f0*/  SYNCS.EXCH.64 URZ, [UR7+0x68], UR8 ;  /* 0x0000680807ff75b2 */ /* 0x0006620008000100 */
        /* <DEDUP_REMOVED lines=23> */
[----:B------:R3:W1:Y:S02]  /*0770*/  SYNCS.EXCH.64 URZ, [UR7+0xc8], UR8 ;  /* 0x0000c80807ff75b2 */ /* 0x0006640008000100 */
[----:B---34-:R-:W-:Y:S01]  /*0780*/  NOP ;  /* 0x0000000000007918 */ /* 0x018fe20000000000 */
.L_x_10:
[----:B------:R-:W-:Y:S05]  /*0790*/  BSYNC.RECONVERGENT B0 ;  /* 0x0000000000007941 */ /* 0x000fea0003800200 */
.L_x_9:
[----:B------:R-:W3:Y:S01]  /*07a0*/  SHFL.IDX PT, R0, R72, RZ, 0x1f ;  /* 0x00001fff48007589 */ /* 0x000ee200000e0000 */
[----:B------:R-:W-:Y:S01]  /*07b0*/  NOP ;  /* 0x0000000000007918 */ /* 0x000fe20000000000 */
[----:B---3--:R-:W-:-:S13]  /*07c0*/  ISETP.NE.AND P1, PT, R0, 0x1, PT ;  /* 0x000000010000780c */ /* 0x008fda0003f25270 */
[----:B------:R-:W-:Y:S05]  /*07d0*/  @P1 BRA `(.L_x_11) ;  /* 0x0000000000541947 */ /* 0x000fea0003800000 */
[----:B------:R-:W-:Y:S01]  /*07e0*/  UMOV UR8, 0x400 ;  /* 0x0000040000087882 */ /* 0x000fe20000000000 */
[----:B------:R-:W-:Y:S01]  /*07f0*/  UMOV UR7, 0x20 ;  /* 0x0000002000077882 */ /* 0x000fe20000000000 */
[----:B------:R-:W-:Y:S01]  /*0800*/  UMOV UR6, 0x80 ;  /* 0x0000008000067882 */ /* 0x000fe20000000000 */
[----:B------:R-:W-:Y:S02]  /*0810*/  ULEA UR8, UR46, UR8, 0x18 ;  /* 0x000000082e087291 */ /* 0x000fe4000f8ec0ff */
[----:B------:R-:W-:-:S04]  /*0820*/  UIADD3 UR14, UPT, UPT, -UR7, 0x100000, URZ ;  /* 0x00100000070e7890 */ /* 0x000fc8000fffe1ff */
[----:B------:R-:W-:Y:S02]  /*0830*/  USHF.L.U32 UR15, UR14, 0xb, URZ ;  /* 0x0000000b0e0f7899 */ /* 0x000fe400080006ff */
[----:B------:R-:W-:Y:S02]  /*0840*/  USHF.L.U32 UR14, UR14, 0x1, URZ ;  /* 0x000000010e0e7899 */ /* 0x000fe400080006ff */
[----:B------:R-:W-:-:S04]  /*0850*/  UIADD3 UR6, UPT, UPT, -UR6, 0x100000, URZ ;  /* 0x0010000006067890 */ /* 0x000fc8000fffe1ff */
[----:B------:R-:W-:Y:S02]  /*0860*/  USHF.L.U32 UR7, UR6, 0xb, URZ ;  /* 0x0000000b06077899 */ /* 0x000fe400080006ff */
[----:B------:R-:W-:Y:S01]  /*0870*/  USHF.L.U32 UR6, UR6, 0x1, URZ ;  /* 0x0000000106067899 */ /* 0x000fe200080006ff */
[----:B------:R-:W-:Y:S01]  /*0880*/  ELECT P1, URZ, PT ;  /* 0x0000000000ff782f */ /* 0x000fe20003820000 */
[----:B------:R-:W3:Y:S02]  /*0890*/  FENCE.VIEW.ASYNC.S ;  /* 0x00000000000073c6 */ /* 0x000ee40000000000 */
[----:B---3--:R3:W4:Y:S08]  /*08a0*/  SYNCS.EXCH.64 URZ, [UR8+0xd0], UR14 ;  /* 0x0000d00e08ff75b2 */ /* 0x0087300008000100 */
[----:B------:R3:W1:Y:S01]  /*08b0*/  SYNCS.EXCH.64 URZ, [UR8+0xf0], UR6 ;  /* 0x0000f00608ff75b2 */ /* 0x0006620008000100 */
[----:B------:R3:W1:Y:S01]  /*08c0*/  SYNCS.EXCH.64 URZ, [UR8+0xd8], UR14 ;  /* 0x0000d80e08ff75b2 */ /* 0x0006620008000100 */
[----:B------:R3:W1:Y:S01]  /*08d0*/  SYNCS.EXCH.64 URZ, [UR8+0xf8], UR6 ;  /* 0x0000f80608ff75b2 */ /* 0x0006620008000100 */
[----:B------:R3:W1:Y:S01]  /*08e0*/  SYNCS.EXCH.64 URZ, [UR8+0xe0], UR14 ;  /* 0x0000e00e08ff75b2 */ /* 0x0006620008000100 */
[----:B------:R3:W1:Y:S01]  /*08f0*/  SYNCS.EXCH.64 URZ, [UR8+0x100], UR6 ;  /* 0x0001000608ff75b2 */ /* 0x0006620008000100 */
[----:B------:R3:W1:Y:S01]  /*0900*/  SYNCS.EXCH.64 URZ, [UR8+0xe8], UR14 ;  /* 0x0000e80e08ff75b2 */ /* 0x0006620008000100 */
[----:B------:R3:W1:Y:S01]  /*0910*/  SYNCS.EXCH.64 URZ, [UR8+0x108], UR6 ;  /* 0x0001080608ff75b2 */ /* 0x0006620008000100 */
[----:B------:R-:W-:Y:S01]  /*0920*/  NOP ;  /* 0x0000000000007918 */ /* 0x000fe20000000000 */
.L_x_11:
[----:B------:R-:W2:Y:S01]  /*0930*/  SHFL.IDX PT, R0, R72, RZ, 0x1f ;  /* 0x00001fff48007589 */ /* 0x000ea200000e0000 */
[----:B------:R-:W-:Y:S01]  /*0940*/  NOP ;  /* 0x0000000000007918 */ /* 0x000fe20000000000 */
[----:B--2---:R-:W-:-:S13]  /*0950*/  ISETP.NE.AND P1, PT, R0, 0x3, PT ;  /* 0x000000030000780c */ /* 0x004fda0003f25270 */
[----:B------:R-:W-:Y:S05]  /*0960*/  @P1 BRA `(.L_x_12) ;  /* 0x00000000002c1947 */ /* 0x000fea0003800000 */
[----:B---3--:R-:W-:Y:S01]  /*0970*/  UMOV UR7, 0x400 ;  /* 0x0000040000077882 */ /* 0x008fe20000000000 */
[----:B------:R-:W-:Y:S01]  /*0980*/  UMOV UR6, 0x20 ;  /* 0x0000002000067882 */ /* 0x000fe20000000000 */
[----:B------:R-:W-:Y:S02]  /*0990*/  ULEA UR7, UR46, UR7, 0x18 ;  /* 0x000000072e077291 */ /* 0x000fe4000f8ec0ff */
[----:B------:R-:W-:-:S04]  /*09a0*/  UIADD3 UR8, UPT, UPT, -UR6, 0x100000, URZ ;  /* 0x0010000006087890 */ /* 0x000fc8000fffe1ff */
[----:B------:R-:W-:Y:S02]  /*09b0*/  USHF.L.U32 UR9, UR8, 0xb, URZ ;  /* 0x0000000b08097899 */ /* 0x000fe400080006ff */
[----:B------:R-:W-:Y:S01]  /*09c0*/  USHF.L.U32 UR8, UR8, 0x1, URZ ;  /* 0x0000000108087899 */ /* 0x000fe200080006ff */
[----:B------:R-:W-:Y:S01]  /*09d0*/  ELECT P1, URZ, PT ;  /* 0x0000000000ff782f */ /* 0x000fe20003820000 */
[----:B------:R-:W2:Y:S10]  /*09e0*/  FENCE.VIEW.ASYNC.S ;  /* 0x00000000000073c6 */ /* 0x000eb40000000000 */
[----:B--2---:R2:W3:Y:S01]  /*09f0*/  SYNCS.EXCH.64 URZ, [UR7+0x110], UR8 ;  /* 0x0001100807ff75b2 */ /* 0x0044e20008000100 */
[----:B------:R2:W1:Y:S01]  /*0a00*/  SYNCS.EXCH.64 URZ, [UR7+0x118], UR8 ;  /* 0x0001180807ff75b2 */ /* 0x0004620008000100 */
[----:B------:R-:W-:Y:S01]  /*0a10*/  NOP ;  /* 0x0000000000007918 */ /* 0x000fe20000000000 */
.L_x_12:
[----:B------:R-:W4:Y:S01]  /*0a20*/  SHFL.IDX PT, R0, R72, RZ, 0x1f ;  /* 0x00001fff48007589 */ /* 0x000f2200000e0000 */
[----:B------:R-:W-:Y:S01]  /*0a30*/  NOP ;  /* 0x0000000000007918 */ /* 0x000fe20000000000 */
[----:B----4-:R-:W-:-:S13]  /*0a40*/  ISETP.NE.AND P1, PT, R0, 0x4, PT ;  /* 0x000000040000780c */ /* 0x010fda0003f25270 */
[----:B------:R-:W-:Y:S05]  /*0a50*/  @P1 BRA `(.L_x_13) ;  /* 0x0000000000481947 */ /* 0x000fea0003800000 */
[----:B--23--:R-:W-:Y:S01]  /*0a60*/  UMOV UR8, 0x1a0 ;  /* 0x000001a000087882 */ /* 0x00cfe20000000000 */
[----:B------:R-:W-:Y:S01]  /*0a70*/  UMOV UR7, 0x400 ;  /* 0x0000040000077882 */ /* 0x000fe20000000000 */
[----:B------:R-:W-:Y:S01]  /*0a80*/  USEL UR8, UR8, 0x1e0, UP5 ;  /* 0x000001e008087887 */ /* 0x000fe2000a800000 */
        /* <DEDUP_REMOVED lines=9> */
[----:B------:R-:W2:Y:S02]  /*0b20*/  FENCE.VIEW.ASYNC.S ;  /* 0x00000000000073c6 */ /* 0x000ea40000000000 */
[----:B--2---:R4:W2:Y:S08]  /*0b30*/  SYNCS.EXCH.64 URZ, [UR7+0x120], UR14 ;  /* 0x0001200e07ff75b2 */ /* 0x0048b00008000100 */
[----:B------:R4:W3:Y:S01]  /*0b40*/  SYNCS.EXCH.64 URZ, [UR7+0x130], UR8 ;  /* 0x0001300807ff75b2 */ /* 0x0008e20008000100 */
[----:B------:R4:W1:Y:S01]  /*0b50*/  SYNCS.EXCH.64 URZ, [UR7+0x128], UR14 ;  /* 0x0001280e07ff75b2 */ /* 0x0008620008000100 */
[----:B------:R4:W1:Y:S02]  /*0b60*/  SYNCS.EXCH.64 URZ, [UR7+0x138], UR8 ;  /* 0x0001380807ff75b2 */ /* 0x0008640008000100 */
[----:B----4-:R-:W-:Y:S01]  /*0b70*/  NOP ;  /* 0x0000000000007918 */ /* 0x010fe20000000000 */
.L_x_13:
[----:B------:R-:W4:Y:S01]  /*0b80*/  SHFL.IDX PT, R0, R72, RZ, 0x1f ;  /* 0x00001fff48007589 */ /* 0x000f2200000e0000 */
[----:B------:R-:W-:Y:S01]  /*0b90*/  NOP ;  /* 0x0000000000007918 */ /* 0x000fe20000000000 */
[----:B----4-:R-:W-:-:S13]  /*0ba0*/  ISETP.NE.AND P1, PT, R0, 0x5, PT ;  /* 0x000000050000780c */ /* 0x010fda0003f25270 */
[----:B------:R-:W-:Y:S05]  /*0bb0*/  @P1 BRA `(.L_x_14) ;  /* 0x0000000000541947 */ /* 0x000fea0003800000 */
[----:B--23--:R-:W-:Y:S01]  /*0bc0*/  UMOV UR8, 0x400 ;  /* 0x0000040000087882 */ /* 0x00cfe20000000000 */
        /* <DEDUP_REMOVED lines=14> */
[----:B------:R4:W1:Y:S01]  /*0cb0*/  SYNCS.EXCH.64 URZ, [UR8+0x168], UR6 ;  /* 0x0001680608ff75b2 */ /* 0x0008620008000100 */
[----:B------:R4:W1:Y:S01]  /*0cc0*/  SYNCS.EXCH.64 URZ, [UR8+0x150], UR14 ;  /* 0x0001500e08ff75b2 */ /* 0x0008620008000100 */
[----:B------:R4:W1:Y:S01]  /*0cd0*/  SYNCS.EXCH.64 URZ, [UR8+0x170], UR6 ;  /* 0x0001700608ff75b2 */ /* 0x0008620008000100 */
[----:B------:R4:W1:Y:S01]  /*0ce0*/  SYNCS.EXCH.64 URZ, [UR8+0x158], UR14 ;  /* 0x0001580e08ff75b2 */ /* 0x0008620008000100 */
[----:B------:R4:W1:Y:S02]  /*0cf0*/  SYNCS.EXCH.64 URZ, [UR8+0x178], UR6 ;  /* 0x0001780608ff75b2 */ /* 0x0008640008000100 */
[----:B----4-:R-:W-:Y:S01]  /*0d00*/  NOP ;  /* 0x0000000000007918 */ /* 0x010fe20000000000 */
.L_x_14:
[----:B------:R-:W4:Y:S01]  /*0d10*/  SHFL.IDX PT, R0, R72, RZ, 0x1f ;  /* 0x00001fff48007589 */ /* 0x000f2200000e0000 */
[----:B------:R-:W-:Y:S01]  /*0d20*/  ISETP.NE.OR P0, PT, RZ, UR10, !P0 ;  /* 0x0000000aff007c0c */ /* 0x000fe2000c705670 */
[----:B------:R-:W-:Y:S01]  /*0d30*/  NOP ;  /* 0x0000000000007918 */ /* 0x000fe20000000000 */
[----:B----4-:R-:W-:-:S13]  /*0d40*/  ISETP.NE.AND P1, PT, R0, 0x3, PT ;  /* 0x000000030000780c */ /* 0x010fda0003f25270 */
[----:B------:R-:W-:Y:S05]  /*0d50*/  @P1 BRA `(.L_x_15) ;  /* 0x0000000000341947 */ /* 0x000fea0003800000 */
[----:B--23--:R-:W-:Y:S01]  /*0d60*/  UMOV UR7, 0x400 ;  /* 0x0000040000077882 */ /* 0x00cfe20000000000 */
[----:B------:R-:W-:Y:S01]  /*0d70*/  UMOV UR6, 0x20 ;  /* 0x0000002000067882 */ /* 0x000fe20000000000 */
[----:B------:R-:W-:Y:S02]  /*0d80*/  ULEA UR7, UR46, UR7, 0x18 ;  /* 0x000000072e077291 */ /* 0x000fe4000f8ec0ff */
[----:B------:R-:W-:-:S04]  /*0d90*/  UIADD3 UR8, UPT, UPT, -UR6, 0x100000, URZ ;  /* 0x0010000006087890 */ /* 0x000fc8000fffe1ff */
[----:B------:R-:W-:Y:S02]  /*0da0*/  USHF.L.U32 UR9, UR8, 0xb, URZ ;  /* 0x0000000b08097899 */ /* 0x000fe400080006ff */
[----:B------:R-:W-:Y:S01]  /*0db0*/  USHF.L.U32 UR8, UR8, 0x1, URZ ;  /* 0x0000000108087899 */ /* 0x000fe200080006ff */
[----:B------:R-:W-:Y:S01]  /*0dc0*/  ELECT P1, URZ, PT ;  /* 0x0000000000ff782f */ /* 0x000fe20003820000 */
[----:B------:R-:W2:Y:S10]  /*0dd0*/  FENCE.VIEW.ASYNC.S ;  /* 0x00000000000073c6 */ /* 0x000eb40000000000 */
[----:B--2---:R4:W2:Y:S01]  /*0de0*/  SYNCS.EXCH.64 URZ, [UR7+0x180], UR8 ;  /* 0x0001800807ff75b2 */ /* 0x0048a20008000100 */
[----:B------:R4:W3:Y:S01]  /*0df0*/  SYNCS.EXCH.64 URZ, [UR7+0x190], UR8 ;  /* 0x0001900807ff75b2 */ /* 0x0008e20008000100 */
[----:B------:R4:W1:Y:S01]  /*0e00*/  SYNCS.EXCH.64 URZ, [UR7+0x188], UR8 ;  /* 0x0001880807ff75b2 */ /* 0x0008620008000100 */
[----:B------:R4:W1:Y:S02]  /*0e10*/  SYNCS.EXCH.64 URZ, [UR7+0x198], UR8 ;  /* 0x0001980807ff75b2 */ /* 0x0008640008000100 */
[----:B----4-:R-:W-:Y:S01]  /*0e20*/  NOP ;  /* 0x0000000000007918 */ /* 0x010fe20000000000 */
.L_x_15:
[----:B------:R-:W-:Y:S01]  /*0e30*/  VOTEU.ALL UP1, P0 ;  /* 0x0000000000ff7886 */ /* 0x000fe20000020000 */
[----:B--23--:R-:W2:Y:S01]  /*0e40*/  LDCU UR7, c[0x0][0x36c] ;  /* 0x00006d80ff0777ac */ /* 0x00cea20008000800 */
[----:B------:R-:W-:Y:S01]  /*0e50*/  NOP ;  /* 0x0000000000007918 */ /* 0x000fe20000000000 */
[----:B------:R-:W-:Y:S01]  /*0e60*/  LOP3.LUT R0, R32, 0x1f, RZ, 0xc0, !PT ;  /* 0x0000001f20007812 */ /* 0x000fe200078ec0ff */
[----:B------:R-:W-:Y:S01]  /*0e70*/  UMOV UR8, 0x20 ;  /* 0x0000002000087882 */ /* 0x000fe20000000000 */
[----:B------:R-:W-:Y:S01]  /*0e80*/  @!UP1 UMOV UR6, 0x400 ;  /* 0x0000040000069882 */ /* 0x000fe20000000000 */
[----:B------:R-:W-:-:S04]  /*0e90*/  @!UP1 UIADD3 UR8, UPT, UPT, -UR8, 0x100000, URZ ;  /* 0x0010000008089890 */ /* 0x000fc8000fffe1ff */
[----:B------:R-:W-:Y:S02]  /*0ea0*/  @!UP1 USHF.L.U32 UR9, UR8, 0xb, URZ ;  /* 0x0000000b08099899 */ /* 0x000fe400080006ff */
[----:B------:R-:W-:Y:S02]  /*0eb0*/  @!UP1 USHF.L.U32 UR8, UR8, 0x1, URZ ;  /* 0x0000000108089899 */ /* 0x000fe400080006ff */
[----:B------:R-:W-:Y:S01]  /*0ec0*/  @!UP1 ULEA UR6, UR46, UR6, 0x18 ;  /* 0x000000062e069291 */ /* 0x000fe2000f8ec0ff */
[----:B------:R-:W-:Y:S01]  /*0ed0*/  VOTEU.ALL UP1, P0 ;  /* 0x0000000000ff7886 */ /* 0x000fe20000020000 */
[----:B------:R-:W-:Y:S01]  /*0ee0*/  UISETP.NE.AND UP4, UPT, UR10, URZ, UPT ;  /* 0x000000ff0a00728c */ /* 0x000fe2000bf85270 */
[----:B------:R-:W3:Y:S09]  /*0ef0*/  FENCE.VIEW.ASYNC.S ;  /* 0x00000000000073c6 */ /* 0x000ef20000000000 */
[----:B---3--:R3:W4:Y:S01]  /*0f00*/  @!UP1 SYNCS.EXCH.64 URZ, [UR6+0x1a0], UR8 ;  /* 0x0001a00806ff95b2 */ /* 0x0087220008000100 */
[----:B--2---:R-:W-:-:S09]  /*0f10*/  UISETP.EQ.U32.AND UP1, UPT, UR7, 0x1, UPT ;  /* 0x000000010700788c */ /* 0x004fd2000bf22070 */
[----:B------:R-:W-:Y:S05]  /*0f20*/  BRA.U !UP1, `(.L_x_16) ;  /* 0x0000000109087547 */ /* 0x000fea000b800000 */
[----:B-1--4-:R-:W-:Y:S01]  /*0f30*/  UCGABAR_ARV ;  /* 0x00000000000079c7 */ /* 0x012fe20008000000 */
[----:B------:R-:W-:Y:S05]  /*0f40*/  BRA `(.L_x_17) ;  /* 0x0000000000047947 */ /* 0x000fea0003800000 */
.L_x_16:
[----:B-1--4-:R-:W-:Y:S01]  /*0f50*/  NOP ;  /* 0x0000000000007918 */ /* 0x012fe20000000000 */
.L_x_17:
[----:B------:R-:W1:Y:S01]  /*0f60*/  S2R R5, SR_CTAID.X ;  /* 0x0000000000057919 */ /* 0x000e620000002500 */
[----:B------:R-:W-:-:S05]  /*0f70*/  CS2R.32 R65, SR_CgaSize ;  /* 0x0000000000417805 */ /* 0x000fca0000008a00 */
[----:B------:R-:W-:-:S05]  /*0f80*/  IMAD R65, R65, -0xa0, RZ ;  /* 0xffffff6041417824 */ /* 0x000fca00078e02ff */
[----:B------:R-:W-:-:S14]  /*0f90*/  R2UR UR7, R65 ;  /* 0x00000000410772ca */ /* 0x000fdc00000e0000 */
[----:B------:R-:W2:Y:S01]  /*0fa0*/  LDCU UR7, c[0x0][UR7+0x2b0] ;  /* 0x00005600070777ac */ /* 0x000ea20008000800 */
[----:B------:R-:W-:-:S05]  /*0fb0*/  CS2R.32 R3, SR_CgaSize ;  /* 0x0000000000037805 */ /* 0x000fca0000008a00 */
[----:B------:R-:W-:-:S06]  /*0fc0*/  IMAD R3, R3, -0xa0, RZ ;  /* 0xffffff6003037824 */ /* 0x000fcc00078e02ff */
[----:B------:R-:W4:Y:S01]  /*0fd0*/  LDC R3, c[0x0][R3+0x2a0] ;  /* 0x0000a80003037b82 */ /* 0x000f220000000800 */
[----:B------:R-:W-:Y:S01]  /*0fe0*/  PRMT R11, RZ, 0x7610, R11 ;  /* 0x00007610ff0b7816 */ /* 0x000fe2000000000b */
[----:B------:R-:W2:Y:S01]  /*0ff0*/  S2R R4, SR_CTAID.Y ;  /* 0x0000000000047919 */ /* 0x000ea20000002600 */
[----:B------:R-:W-:-:S05]  /*1000*/  CS2R.32 R65, SR_CgaSize ;  /* 0x0000000000417805 */ /* 0x000fca0000008a00 */
[----:B------:R-:W-:-:S05]  /*1010*/  IMAD R65, R65, -0xa0, RZ ;  /* 0xffffff6041417824 */ /* 0x000fca00078e02ff */
[----:B---3--:R-:W-:-:S14]  /*1020*/  R2UR UR6, R65 ;  /* 0x00000000410672ca */ /* 0x008fdc00000e0000 */
[----:B------:R-:W3:Y:S01]  /*1030*/  LDCU UR6, c[0x0][UR6+0x2b4] ;  /* 0x00005680060677ac */ /* 0x000ee20008000800 */
[----:B------:R-:W-:Y:S01]  /*1040*/  PRMT R10, RZ, 0x7610, R10 ;  /* 0x00007610ff0a7816 */ /* 0x000fe2000000000a */
[----:B------:R-:W-:Y:S01]  /*1050*/  UISETP.NE.AND UP2, UPT, UR10, 0x2, UPT ;  /* 0x000000020a00788c */ /* 0x000fe2000bf45270 */
[----:B------:R-:W2:Y:S01]  /*1060*/  LDC R12, c[0x0][0xb24] ;  /* 0x0002c900ff0c7b82 */ /* 0x000ea20000000800 */
[----:B------:R-:W-:-:S05]  /*1070*/  CS2R.32 R2, SR_CgaSize ;  /* 0x0000000000027805 */ /* 0x000fca0000008a00 */
[----:B------:R-:W-:-:S06]  /*1080*/  IMAD R2, R2, -0xa0, RZ ;  /* 0xffffff6002027824 */ /* 0x000fcc00078e02ff */
[----:B------:R-:W4:Y:S08]  /*1090*/  LDC R2, c[0x0][R2+0x2a4] ;  /* 0x0000a90002027b82 */ /* 0x000f300000000800 */
[----:B------:R-:W4:Y:S01]  /*10a0*/  LDC R26, c[0x0][0xb24] ;  /* 0x0002c900ff1a7b82 */ /* 0x000f220000000800 */
[----:B-1----:R-:W-:-:S07]  /*10b0*/  I2FP.F32.U32 R65, R5 ;  /* 0x0000000500417245 */ /* 0x002fce0000201000 */
[----:B------:R-:W1:Y:S01]  /*10c0*/  S2UR UR52, SR_CTAID.Z ;  /* 0x00000000003479c3 */ /* 0x000e620000002700 */
[----:B--2---:R-:W-:Y:S02]  /*10d0*/  ISETP.GE.AND P0, PT, R12, 0x1, PT ;  /* 0x000000010c00780c */ /* 0x004fe40003f06270 */
[----:B------:R-:W-:Y:S01]  /*10e0*/  I2FP.F32.U32 R64, R4 ;  /* 0x0000000400407245 */ /* 0x000fe20000201000 */
[----:B------:R-:W-:-:S04]  /*10f0*/  FMUL R65, R65, UR7 ;  /* 0x0000000741417c20 */ /* 0x000fc80008400000 */
[----:B---3--:R-:W-:Y:S01]  /*1100*/  FMUL R64, R64, UR6 ;  /* 0x0000000640407c20 */ /* 0x008fe20008400000 */
[----:B------:R-:W2:Y:S01]  /*1110*/  LDCU UR6, c[0x0][0xb30] ;  /* 0x00016600ff0677ac */ /* 0x000ea20008000800 */
[----:B------:R-:W3:Y:S08]  /*1120*/  F2I.U32.TRUNC.NTZ R65, R65 ;  /* 0x0000004100417305 */ /* 0x000ef0000020f000 */
[----:B------:R-:W1:Y:S01]  /*1130*/  F2I.U32.TRUNC.NTZ R64, R64 ;  /* 0x0000004000407305 */ /* 0x000e62000020f000 */
[----:B---3--:R-:W-:Y:S01]  /*1140*/  IMAD.MOV R65, RZ, RZ, -R65 ;  /* 0x000000ffff417224 */ /* 0x008fe200078e0a41 */
[----:B--2---:R-:W-:-:S03]  /*1150*/  UISETP.NE.AND UP3, UPT, UR6, 0x1, UPT ;  /* 0x000000010600788c */ /* 0x004fc6000bf65270 */
[--C-:B----4-:R-:W-:Y:S02]  /*1160*/  IMAD R65, R3, R65, R5.reuse ;  /* 0x0000004103417224 */ /* 0x110fe400078e0205 */
[----:B------:R-:W-:Y:S01]  /*1170*/  IMAD.MOV.U32 R3, RZ, RZ, R5 ;  /* 0x000000ffff037224 */ /* 0x000fe200078e0005 */
[----:B-1----:R-:W-:-:S05]  /*1180*/  IADD3 R64, PT, PT, -R64, RZ, RZ ;  /* 0x000000ff40407210 */ /* 0x002fca0007ffe1ff */
[----:B------:R-:W-:Y:S01]  /*1190*/  IMAD R64, R2, R64, R4 ;  /* 0x0000004002407224 */ /* 0x000fe200078e0204 */
[----:B------:R-:W-:Y:S06]  /*11a0*/  BRA.U UP4, `(.L_x_18) ;  /* 0x0000000104287547 */ /* 0x000fec000b800000 */
[----:B------:R-:W-:Y:S01]  /*11b0*/  ISETP.NE.AND P1, PT, R64, RZ, PT ;  /* 0x000000ff4000720c */ /* 0x000fe20003f25270 */
[----:B------:R-:W-:Y:S01]  /*11c0*/  IMAD.MOV.U32 R2, RZ, RZ, 0x3 ;  /* 0x00000003ff027424 */ /* 0x000fe200078e00ff */
[C---:B------:R-:W-:Y:S02]  /*11d0*/  LOP3.LUT R6, R65.reuse, 0xfffffffe, RZ, 0xc0, !PT ;  /* 0xfffffffe41067812 */ /* 0x040fe400078ec0ff */
[----:B------:R-:W-:Y:S02]  /*11e0*/  ISETP.LT.U32.OR P1, PT, R65, 0x2, !P1 ;  /* 0x000000024100780c */ /* 0x000fe40004f21470 */
[----:B------:R-:W-:Y:S02]  /*11f0*/  SHF.L.U32 R2, R2, R6, RZ ;  /* 0x0000000602027219 */ /* 0x000fe400000006ff */
[----:B------:R-:W-:Y:S02]  /*1200*/  SEL R8, RZ, 0x1, !P1 ;  /* 0x00000001ff087807 */ /* 0x000fe40004800000 */
[----:B------:R-:W-:-:S02]  /*1210*/  SEL R7, RZ, 0x2, !P1 ;  /* 0x00000002ff077807 */ /* 0x000fc40004800000 */
[----:B------:R-:W-:-:S03]  /*1220*/  PRMT R10, R2, 0x7610, R10 ;  /* 0x00007610020a7816 */ /* 0x000fc6000000000a */
[----:B------:R-:W-:-:S05]  /*1230*/  IMAD.IADD R7, R8, 0x1, R7 ;  /* 0x0000000108077824 */ /* 0x000fca00078e0207 */
[----:B------:R-:W-:Y:S02]  /*1240*/  PRMT R11, R7, 0x7610, R11 ;  /* 0x00007610070b7816 */ /* 0x000fe4000000000b */
.L_x_18:
[----:B------:R-:W-:Y:S05]  /*1250*/  @!P0 BRA `(.L_x_19) ;  /* 0x0000000000b88947 */ /* 0x000fea0003800000 */
[----:B------:R-:W1:Y:S01]  /*1260*/  LDC.64 R6, c[0x0][0xb18] ;  /* 0x0002c600ff067b82 */ /* 0x000e620000000a00 */
[----:B------:R-:W-:-:S07]  /*1270*/  ISETP.NE.AND P0, PT, R12, 0x1, PT ;  /* 0x000000010c00780c */ /* 0x000fce0003f05270 */
[----:B------:R-:W2:Y:S08]  /*1280*/  LDC R14, c[0x0][0xb0c] ;  /* 0x0002c300ff0e7b82 */ /* 0x000eb00000000800 */
[----:B------:R-:W3:Y:S08]  /*1290*/  LDC R16, c[0x0][0x370] ;  /* 0x0000dc00ff107b82 */ /* 0x000ef00000000800 */
[----:B------:R-:W4:Y:S01]  /*12a0*/  LDC R15, c[0x0][0x374] ;  /* 0x0000dd00ff0f7b82 */ /* 0x000f220000000800 */
[----:B-1----:R-:W-:-:S07]  /*12b0*/  ISETP.NE.AND P1, PT, R6, 0x1, PT ;  /* 0x000000010600780c */ /* 0x002fce0003f25270 */
[----:B------:R-:W3:Y:S01]  /*12c0*/  LDC.64 R8, c[0x0][0xb10] ;  /* 0x0002c400ff087b82 */ /* 0x000ee20000000a00 */
[----:B--2---:R-:W-:-:S07]  /*12d0*/  ISETP.NE.AND P2, PT, R14, 0x1, PT ;  /* 0x000000010e00780c */ /* 0x004fce0003f45270 */
[----:B------:R-:W1:Y:S08]  /*12e0*/  LDC R13, c[0x0][0xb20] ;  /* 0x0002c800ff0d7b82 */ /* 0x000e700000000800 */
[----:B------:R-:W2:Y:S01]  /*12f0*/  LDC.64 R2, c[0x0][0xb28] ;  /* 0x0002ca00ff027b82 */ /* 0x000ea20000000a00 */
[----:B----4-:R-:W-:-:S04]  /*1300*/  IMAD.HI.U32 R17, R15, R7, RZ ;  /* 0x000000070f117227 */ /* 0x010fc800078e00ff */
[----:B------:R-:W-:-:S04]  /*1310*/  IMAD.HI.U32 R7, R4, R7, RZ ;  /* 0x0000000704077227 */ /* 0x000fc800078e00ff */
[----:B---3--:R-:W-:-:S05]  /*1320*/  IMAD.HI.U32 R18, R16, R8, RZ ;  /* 0x0000000810127227 */ /* 0x008fca00078e00ff */
[----:B------:R-:W-:Y:S01]  /*1330*/  @P2 SHF.R.U32.HI R16, RZ, R9, R18 ;  /* 0x00000009ff102219 */ /* 0x000fe20000011612 */
[----:B------:R-:W-:Y:S01]  /*1340*/  IMAD.HI.U32 R18, R5, R8, RZ ;  /* 0x0000000805127227 */ /* 0x000fe200078e00ff */
[-C--:B-1----:R-:W-:Y:S02]  /*1350*/  @P1 SHF.R.U32.HI R15, RZ, R13.reuse, R17 ;  /* 0x0000000dff0f1219 */ /* 0x082fe40000011611 */
[----:B------:R-:W-:Y:S02]  /*1360*/  SHF.R.U32.HI R7, RZ, R13, R7 ;  /* 0x0000000dff077219 */ /* 0x000fe40000011607 */
[----:B------:R-:W-:Y:S02]  /*1370*/  SHF.R.U32.HI R18, RZ, R9, R18 ;  /* 0x00000009ff127219 */ /* 0x000fe40000011612 */
[----:B------:R-:W-:Y:S01]  /*1380*/  SEL R7, R4, R7, !P1 ;  /* 0x0000000704077207 */ /* 0x000fe20004800000 */
[----:B--2---:R-:W-:Y:S01]  /*1390*/  IMAD.HI.U32 R17, R15, R2, RZ ;  /* 0x000000020f117227 */ /* 0x004fe200078e00ff */
[----:B------:R-:W-:-:S03]  /*13a0*/  SEL R18, R5, R18, !P2 ;  /* 0x0000001205127207 */ /* 0x000fc60005000000 */
[----:B------:R-:W-:Y:S01]  /*13b0*/  IMAD.HI.U32 R8, R16, R2, RZ ;  /* 0x0000000210087227 */ /* 0x000fe200078e00ff */
[----:B------:R-:W-:-:S04]  /*13c0*/  @P0 SHF.R.U32.HI R15, RZ, R3, R17 ;  /* 0x00000003ff0f0219 */ /* 0x000fc80000011611 */
[----:B------:R-:W-:Y:S01]  /*13d0*/  @P0 SHF.R.U32.HI R16, RZ, R3, R8 ;  /* 0x00000003ff100219 */ /* 0x000fe20000011608 */
[----:B------:R-:W-:-:S04]  /*13e0*/  IMAD R15, R15, R12, RZ ;  /* 0x0000000c0f0f7224 */ /* 0x000fc800078e02ff */
[----:B------:R-:W-:Y:S01]  /*13f0*/  IMAD R8, R16, R12, RZ ;  /* 0x0000000c10087224 */ /* 0x000fe200078e02ff */
[----:B------:R-:W-:-:S04]  /*1400*/  ISETP.GE.AND P1, PT, R7, R15, PT ;  /* 0x0000000f0700720c */ /* 0x000fc80003f26270 */
[----:B------:R-:W-:Y:S01]  /*1410*/  ISETP.GE.OR P1, PT, R18, R8, P1 ;  /* 0x000000081200720c */ /* 0x000fe20000f26670 */
[----:B------:R-:W-:-:S05]  /*1420*/  IMAD.HI.U32 R8, R7, R2, RZ ;  /* 0x0000000207087227 */ /* 0x000fca00078e00ff */
[----:B------:R-:W-:-:S04]  /*1430*/  SHF.R.U32.HI R8, RZ, R3, R8 ;  /* 0x00000003ff087219 */ /* 0x000fc80000011608 */
[----:B------:R-:W-:-:S03]  /*1440*/  SEL R8, R7, R8, !P0 ;  /* 0x0000000807087207 */ /* 0x000fc60004000000 */
[----:B------:R-:W-:Y:S01]  /*1450*/  @!P1 IMAD.HI.U32 R9, R18, R2, RZ ;  /* 0x0000000212099227 */ /* 0x000fe200078e00ff */
[----:B------:R-:W-:-:S04]  /*1460*/  IADD3 R2, PT, PT, -R8, RZ, RZ ;  /* 0x000000ff08027210 */ /* 0x000fc80007ffe1ff */
[----:B------:R-:W-:Y:S01]  /*1470*/  @!P1 SHF.R.U32.HI R3, RZ, R3, R9 ;  /* 0x00000003ff039219 */ /* 0x000fe20000011609 */
[----:B------:R-:W-:Y:S01]  /*1480*/  IMAD R2, R12, R2, R7 ;  /* 0x000000020c027224 */ /* 0x000fe200078e0207 */
[----:B------:R-:W-:Y:S02]  /*1490*/  IADD3 R9, PT, PT, -R7, RZ, RZ ;  /* 0x000000ff07097210 */ /* 0x000fe40007ffe1ff */
[----:B------:R-:W-:-:S03]  /*14a0*/  @!P1 SEL R3, R18, R3, !P0 ;  /* 0x0000000312039207 */ /* 0x000fc60004000000 */
[----:B------:R-:W-:Y:S02]  /*14b0*/  IMAD R4, R6, R9, R4 ;  /* 0x0000000906047224 */ /* 0x000fe400078e0204 */
[--C-:B------:R-:W-:Y:S02]  /*14c0*/  @!P1 IMAD.IADD R8, R8, 0x1, -R3.reuse ;  /* 0x0000000108089824 */ /* 0x100fe400078e0a03 */
[----:B------:R-:W-:Y:S01]  /*14d0*/  @!P1 IMAD R3, R2, R16, R3 ;  /* 0x0000001002039224 */ /* 0x000fe200078e0203 */
[----:B------:R-:W-:Y:S01]  /*14e0*/  IADD3 R2, PT, PT, -R18, RZ, RZ ;  /* 0x000000ff12027210 */ /* 0x000fe20007ffe1ff */
[----:B------:R-:W-:Y:S02]  /*14f0*/  @!P1 IMAD R7, R8, R12, R18 ;  /* 0x0000000c08079224 */ /* 0x000fe400078e0212 */
[----:B------:R-:W-:Y:S02]  /*1500*/  @!P1 IMAD.MOV.U32 R18, RZ, RZ, R3 ;  /* 0x000000ffff129224 */ /* 0x000fe400078e0003 */
[----:B------:R-:W-:-:S02]  /*1510*/  IMAD R2, R14, R2, R5 ;  /* 0x000000020e027224 */ /* 0x000fc400078e0205 */
[----:B------:R-:W-:Y:S02]  /*1520*/  IMAD R4, R7, R6, R4 ;  /* 0x0000000607047224 */ /* 0x000fe400078e0204 */
[----:B------:R-:W-:Y:S02]  /*1530*/  IMAD R3, R18, R14, R2 ;  /* 0x0000000e12037224 */ /* 0x000fe400078e0202 */
.L_x_19:
[----:B------:R-:W-:Y:S05]  /*1540*/  BRA.U UP3, `(.L_x_20) ;  /* 0x0000000103407547 */ /* 0x000fea000b800000 */
[----:B------:R-:W1:Y:S08]  /*1550*/  LDC.64 R8, c[0x0][0xb10] ;  /* 0x0002c400ff087b82 */ /* 0x000e700000000a00 */
[----:B------:R-:W2:Y:S08]  /*1560*/  LDC.64 R6, c[0x0][0xb18] ;  /* 0x0002c600ff067b82 */ /* 0x000eb00000000a00 */
[----:B------:R-:W3:Y:S08]  /*1570*/  LDC R2, c[0x0][0xb20] ;  /* 0x0002c800ff027b82 */ /* 0x000ef00000000800 */
[----:B------:R-:W4:Y:S01]  /*1580*/  LDC R12, c[0x0][0xb0c] ;  /* 0x0002c300ff0c7b82 */ /* 0x000f220000000800 */
[----:B-1----:R-:W-:-:S05]  /*1590*/  IMAD.HI.U32 R8, R3, R8, RZ ;  /* 0x0000000803087227 */ /* 0x002fca00078e00ff */
[----:B------:R-:W-:Y:S01]  /*15a0*/  SHF.R.U32.HI R8, RZ, R9, R8 ;  /* 0x00000009ff087219 */ /* 0x000fe20000011608 */
[----:B--2---:R-:W-:Y:S01]  /*15b0*/  IMAD.HI.U32 R7, R4, R7, RZ ;  /* 0x0000000704077227 */ /* 0x004fe200078e00ff */
[----:B------:R-:W-:-:S04]  /*15c0*/  ISETP.NE.AND P0, PT, R6, 0x1, PT ;  /* 0x000000010600780c */ /* 0x000fc80003f05270 */
[----:B---3--:R-:W-:-:S04]  /*15d0*/  SHF.R.U32.HI R2, RZ, R2, R7 ;  /* 0x00000002ff027219 */ /* 0x008fc80000011607 */
[----:B------:R-:W-:Y:S02]  /*15e0*/  SEL R2, R4, R2, !P0 ;  /* 0x0000000204027207 */ /* 0x000fe40004000000 */
[----:B----4-:R-:W-:-:S04]  /*15f0*/  ISETP.NE.AND P1, PT, R12, 0x1, PT ;  /* 0x000000010c00780c */ /* 0x010fc80003f25270 */
[----:B------:R-:W-:-:S05]  /*1600*/  SEL R8, R3, R8, !P1 ;  /* 0x0000000803087207 */ /* 0x000fca0004800000 */
[----:B------:R-:W-:Y:S02]  /*1610*/  IMAD.IADD R7, R2, 0x1, -R8 ;  /* 0x0000000102077824 */ /* 0x000fe400078e0a08 */
[----:B------:R-:W-:Y:S02]  /*1620*/  IMAD.IADD R2, R8, 0x1, -R2 ;  /* 0x0000000108027824 */ /* 0x000fe400078e0a02 */
[----:B------:R-:W-:Y:S02]  /*1630*/  IMAD R3, R7, R12, R3 ;  /* 0x0000000c07037224 */ /* 0x000fe400078e0203 */
[----:B------:R-:W-:Y:S02]  /*1640*/  IMAD R4, R2, R6, R4 ;  /* 0x0000000602047224 */ /* 0x000fe400078e0204 */
.L_x_20:
[----:B------:R-:W-:Y:S05]  /*1650*/  BRA.U !UP1, `(.L_x_21) ;  /* 0x00000001090c7547 */ /* 0x000fea000b800000 */
[----:B------:R-:W-:Y:S01]  /*1660*/  UCGABAR_WAIT ;  /* 0x0000000000007dc7 */ /* 0x000fe20008000000 */
[----:B------:R-:W-:Y:S01]  /*1670*/  CCTL.IVALL ;  /* 0x00000000ff00798f */ /* 0x000fe20002000000 */
[----:B------:R-:W-:Y:S05]  /*1680*/  BRA `(.L_x_22) ;  /* 0x0000000000047947 */ /* 0x000fea0003800000 */
.L_x_21:
[----:B------:R-:W-:Y:S06]  /*1690*/  BAR.SYNC.DEFER_BLOCKING 0x0 ;  /* 0x0000000000007b1d */ /* 0x000fec0000010000 */
.L_x_22:
[----:B------:R-:W-:Y:S05]  /*16a0*/  BRA.U UP2, `(.L_x_23) ;  /* 0x0000001502e47547 */ /* 0x000fea000b800000 */
[----:B------:R-:W1:Y:S01]  /*16b0*/  LDCU UR4, c[0x0][0x38c] ;  /* 0x00007180ff0477ac */ /* 0x000e620008000800 */
[----:B------:R-:W2:Y:S01]  /*16c0*/  LDC R9, c[0x0][0x370] ;  /* 0x0000dc00ff097b82 */ /* 0x000ea20000000800 */
[----:B------:R-:W-:Y:S02]  /*16d0*/  IMAD.SHL.U32 R16, R5, 0x40, RZ ;  /* 0x0000004005107824 */ /* 0x000fe400078e00ff */
[----:B------:R-:W-:Y:S01]  /*16e0*/  HFMA2 R14, -RZ, RZ, 0, 0 ;  /* 0x00000000ff0e7431 */ /* 0x000fe200000001ff */
[----:B------:R-:W-:Y:S01]  /*16f0*/  UISETP.NE.AND UP1, UPT, UR10, URZ, UPT ;  /* 0x000000ff0a00728c */ /* 0x000fe2000bf25270 */
[----:B------:R-:W-:Y:S01]  /*1700*/  ISETP.NE.AND P4, PT, R0, RZ, P5 ;  /* 0x000000ff0000720c */ /* 0x000fe20002f85270 */
[----:B------:R-:W-:Y:S01]  /*1710*/  IMAD.MOV.U32 R15, RZ, RZ, 0x1 ;  /* 0x00000001ff0f7424 */ /* 0x000fe200078e00ff */
[----:B------:R-:W-:Y:S01]  /*1720*/  CS2R R12, SRZ ;  /* 0x00000000000c7805 */ /* 0x000fe2000001ff00 */
[----:B------:R-:W-:Y:S01]  /*1730*/  IMAD.MOV.U32 R11, RZ, RZ, 0x1 ;  /* 0x00000001ff0b7424 */ /* 0x000fe200078e00ff */
[----:B------:R-:W3:Y:S01]  /*1740*/  LDC R8, c[0x0][0x374] ;  /* 0x0000dd00ff087b82 */ /* 0x000ee20000000800 */
[----:B------:R-:W-:Y:S01]  /*1750*/  LOP3.LUT R16, R16, 0x40, RZ, 0xc0, !PT ;  /* 0x0000004010107812 */ /* 0x000fe200078ec0ff */
[----:B------:R-:W-:Y:S01]  /*1760*/  USEL UR22, UR13, 0x2, UP1 ;  /* 0x000000020d167887 */ /* 0x000fe20008800000 */
[----:B------:R-:W4:Y:S01]  /*1770*/  LDCU.64 UR14, c[0x0][0x348] ;  /* 0x00006900ff0e77ac */ /* 0x000f220008000a00 */
[----:B------:R-:W-:Y:S01]  /*1780*/  UMOV UR23, URZ ;  /* 0x000000ff00177c82 */ /* 0x000fe20008000000 */
[----:B-1----:R-:W-:-:S04]  /*1790*/  UIADD3 UR5, UPT, UPT, UR4, 0x3f, URZ ;  /* 0x0000003f04057890 */ /* 0x002fc8000fffe0ff */
[----:B------:R-:W-:-:S04]  /*17a0*/  USHF.R.S32.HI UR6, URZ, 0x1f, UR5 ;  /* 0x0000001fff067899 */ /* 0x000fc80008011405 */
[----:B------:R-:W-:Y:S02]  /*17b0*/  ULEA.HI UR6, UR6, UR5, URZ, 0x6 ;  /* 0x0000000506067291 */ /* 0x000fe4000f8f30ff */
[----:B------:R-:W-:Y:S02]  /*17c0*/  UIADD3 UR5, UPT, UPT, UR4, -0x1, URZ ;  /* 0xffffffff04057890 */ /* 0x000fe4000fffe0ff */
[----:B------:R-:W-:Y:S02]  /*17d0*/  USHF.R.S32.HI UR6, URZ, 0x6, UR6 ;  /* 0x00000006ff067899 */ /* 0x000fe40008011406 */
[----:B------:R-:W-:Y:S02]  /*17e0*/  UISETP.GE.U32.AND UP2, UPT, UR5, -0x7f, UPT ;  /* 0xffffff810500788c */ /* 0x000fe4000bf46070 */
[----:B------:R-:W-:Y:S02]  /*17f0*/  UISETP.LT.U32.AND UP0, UPT, UR6, 0xd, UPT ;  /* 0x0000000d0600788c */ /* 0x000fe4000bf01070 */
[----:B------:R-:W-:-:S02]  /*1800*/  UIADD3 UR4, UPT, UPT, UR4, 0x7e, URZ ;  /* 0x0000007e04047890 */ /* 0x000fc4000fffe0ff */
[----:B------:R-:W-:-:S04]  /*1810*/  USEL UR5, UR6, 0xd, UP0 ;  /* 0x0000000d06057887 */ /* 0x000fc80008000000 */
[----:B------:R-:W-:Y:S02]  /*1820*/  UIADD3 UR21, UPT, UPT, UR5, -0x1, URZ ;  /* 0xffffffff05157890 */ /* 0x000fe4000fffe0ff */
[----:B------:R-:W-:Y:S02]  /*1830*/  @UP2 UIADD3 UR21, UPT, UPT, UR5, URZ, URZ ;  /* 0x000000ff05152290 */ /* 0x000fe4000fffe0ff */
[----:B------:R-:W-:Y:S02]  /*1840*/  UIADD3 UR24, UPT, UPT, UR6, -UR5, URZ ;  /* 0x8000000506187290 */ /* 0x000fe4000fffe0ff */
[----:B------:R-:W-:Y:S02]  /*1850*/  UIADD3 UR13, UPT, UPT, UR21, 0x1, URZ ;  /* 0x00000001150d7890 */ /* 0x000fe4000fffe0ff */
[----:B--2-4-:R-:W-:-:S12]  /*1860*/  UIADD3 UR21, UPT, UPT, -UR21, URZ, URZ ;  /* 0x000000ff15157290 */ /* 0x014fd8000fffe1ff */
.L_x_43:
[----:B------:R-:W-:Y:S01]  /*1870*/  UISETP.NE.AND UP0, UPT, UR46, URZ, UPT ;  /* 0x000000ff2e00728c */ /* 0x000fe2000bf05270 */
[----:B------:R-:W1:Y:S08]  /*1880*/  S2UR UR46, SR_CgaCtaId ;  /* 0x00000000002e79c3 */ /* 0x000e700000008800 */
[----:B------:R-:W-:Y:S05]  /*1890*/  BRA.U UP0, `(.L_x_24) ;  /* 0x0000000100347547 */ /* 0x000fea000b800000 */
[----:B------:R-:W2:Y:S01]  /*18a0*/  S2R R2, SR_CgaCtaId ;  /* 0x0000000000027919 */ /* 0x000ea20000008800 */
[----:B------:R-:W-:-:S04]  /*18b0*/  MOV R5, 0x400 ;  /* 0x0000040000057802 */ /* 0x000fc80000000f00 */
[----:B--2---:R-:W-:Y:S02]  /*18c0*/  LEA R2, R2, R5, 0x18 ;  /* 0x0000000502027211 */ /* 0x004fe400078ec0ff */
[----:B------:R-:W-:-:S03]  /*18d0*/  SHF.L.U32 R5, R11, 0x1f, RZ ;  /* 0x0000001f0b057819 */ /* 0x000fc600000006ff */
[----:B------:R-:W-:-:S04]  /*18e0*/  IMAD R2, R12, 0x8, R2 ;  /* 0x000000080c027824 */ /* 0x000fc800078e0202 */
[----:B------:R-:W2:Y:S02]  /*18f0*/  SYNCS.PHASECHK.TRANS64.TRYWAIT P0, [R2+URZ+0x190], R5 ;  /* 0x00019005020075a7 */ /* 0x000ea400080011ff */
[----:B--2---:R-:W-:Y:S05]  /*1900*/  @!P0 BRA `(.L_x_25) ;  /* 0x0000007400dc8947 */ /* 0x004fea0003800000 */
.L_x_161:
[----:B------:R-:W-:Y:S01]  /*1910*/  VIADD R12, R12, 0x1 ;  /* 0x000000010c0c7836 */ /* 0x000fe20000000000 */
[----:B------:R2:W-:Y:S04]  /*1920*/  SYNCS.ARRIVE.TRANS64.A1T0 RZ, [R2+URZ+0x180], RZ ;  /* 0x000180ff02ff79a7 */ /* 0x0005e800081000ff */
[----:B------:R-:W-:-:S04]  /*1930*/  ISETP.NE.AND P0, PT, R12, 0x2, PT ;  /* 0x000000020c00780c */ /* 0x000fc80003f05270 */
[----:B------:R-:W-:Y:S02]  /*1940*/  SEL R12, R12, RZ, P0 ;  /* 0x000000ff0c0c7207 */ /* 0x000fe40000000000 */
[----:B--2---:R-:W-:-:S04]  /*1950*/  SEL R2, RZ, 0x1, P0 ;  /* 0x00000001ff027807 */ /* 0x004fc80000000000 */
[----:B------:R-:W-:-:S07]  /*1960*/  LOP3.LUT R11, R11, R2, RZ, 0x3c, !PT ;  /* 0x000000020b0b7212 */ /* 0x000fce00078e3cff */
.L_x_24:
[----:B------:R-:W-:Y:S01]  /*1970*/  UMOV UR7, 0x400 ;  /* 0x0000040000077882 */ /* 0x000fe20000000000 */
[----:B------:R-:W-:Y:S01]  /*1980*/  SHF.L.U32 R2, R15, 0x1f, RZ ;  /* 0x0000001f0f027819 */ /* 0x000fe200000006ff */
[----:B-1----:R-:W-:Y:S01]  /*1990*/  ULEA UR7, UR46, UR7, 0x18 ;  /* 0x000000072e077291 */ /* 0x002fe2000f8ec0ff */
[C---:B------:R-:W-:Y:S01]  /*19a0*/  R2UR UR9, R16.reuse ;  /* 0x00000000100972ca */ /* 0x040fe200000e0000 */
[----:B------:R-:W-:Y:S01]  /*19b0*/  UISETP.GE.U32.AND UP0, UPT, UR4, 0x7f, UPT ;  /* 0x0000007f0400788c */ /* 0x000fe2000bf06070 */
[----:B------:R-:W-:Y:S01]  /*19c0*/  R2UR UR11, R16 ;  /* 0x00000000100b72ca */ /* 0x000fe200000e0000 */
[----:B------:R-:W-:Y:S01]  /*19d0*/  ULEA UR8, UR23, UR7, 0x3 ;  /* 0x0000000717087291 */ /* 0x000fe2000f8e18ff */
[----:B------:R-:W-:-:S08]  /*19e0*/  UMOV UR25, URZ ;  /* 0x000000ff00197c82 */ /* 0x000fd00008000000 */
[----:B------:R1:W2:Y:S01]  /*19f0*/  SYNCS.PHASECHK.TRANS64.TRYWAIT P0, [UR8+0x68], R2 ;  /* 0x00006802ff0075a7 */ /* 0x0002a20008001108 */
[----:B------:R-:W-:-:S13]  /*1a00*/  R2UR UR8, R4 ;  /* 0x00000000040872ca */ /* 0x000fda00000e0000 */
[----:B------:R-:W-:Y:S01]  /*1a10*/  ULEA UR11, UR8, UR11, 0x7 ;  /* 0x0000000b080b7291 */ /* 0x000fe2000f8e38ff */
[----:B-1----:R-:W-:-:S05]  /*1a20*/  LEA.HI R2, R3, R3, RZ, 0x1 ;  /* 0x0000000303027211 */ /* 0x002fca00078f08ff */
[----:B------:R-:W-:-:S05]  /*1a30*/  IMAD.SHL.U32 R2, R2, 0x40, RZ ;  /* 0x0000004002027824 */ /* 0x000fca00078e00ff */
[----:B------:R-:W-:-:S13]  /*1a40*/  R2UR UR51, R2 ;  /* 0x00000000023372ca */ /* 0x000fda00000e0000 */
[----:B------:R-:W-:Y:S01]  /*1a50*/  ULOP3.LUT UR51, UR9, 0xffffff80, UR51, 0xf8, !UPT ;  /* 0xffffff8009337892 */ /* 0x000fe2000f8ef833 */
[----:B------:R-:W-:Y:S11]  /*1a60*/  BRA.U !UP0, `(.L_x_26) ;  /* 0x0000000108bc7547 */ /* 0x000ff6000b800000 */
[----:B------:R-:W-:Y:S01]  /*1a70*/  UMOV UR16, UR21 ;  /* 0x0000001500107c82 */ /* 0x000fe20008000000 */
[----:B------:R-:W-:Y:S01]  /*1a80*/  UMOV UR17, UR23 ;  /* 0x0000001700117c82 */ /* 0x000fe20008000000 */
[----:B------:R-:W-:-:S05]  /*1a90*/  UMOV UR50, URZ ;  /* 0x000000ff00327c82 */ /* 0x000fca0008000000 */
.L_x_32:
[----:B------:R-:W-:Y:S01]  /*1aa0*/  ULEA UR49, UR17, UR7, 0x3 ;  /* 0x0000000711317291 */ /* 0x000fe2000f8e18ff */
[----:B------:R-:W-:Y:S01]  /*1ab0*/  @P5 MOV R3, 0x8000 ;  /* 0x0000800000035802 */ /* 0x000fe20000000f00 */
[----:B-12-4-:R-:W-:Y:S10]  /*1ac0*/  @P0 BRA `(.L_x_27) ;  /* 0x00000000000c0947 */ /* 0x016ff40003800000 */
[----:B------:R-:W-:-:S04]  /*1ad0*/  SHF.L.U32 R4, R15, 0x1f, RZ ;  /* 0x0000001f0f047819 */ /* 0x000fc800000006ff */
[----:B------:R-:W1:Y:S02]  /*1ae0*/  SYNCS.PHASECHK.TRANS64.TRYWAIT P0, [UR49+0x68], R4 ;  /* 0x00006804ff0075a7 */ /* 0x000e640008001131 */
[----:B-1----:R-:W-:Y:S05]  /*1af0*/  @!P0 BRA `(.L_x_28) ;  /* 0x0000007400748947 */ /* 0x002fea0003800000 */
.L_x_27:
[----:B------:R2:W-:Y:S01]  /*1b00*/  @P5 SYNCS.ARRIVE.TRANS64 RZ, [UR49], R3 ;  /* 0x00000003ffff59a7 */ /* 0x0005e20008000031 */
[----:B------:R-:W-:Y:S02]  /*1b10*/  ULOP3.LUT UR8, UR22, 0x2, URZ, 0xfc, !UPT ;  /* 0x0000000216087892 */ /* 0x000fe4000f8efcff */
[----:B------:R-:W-:Y:S02]  /*1b20*/  UIADD3 UR16, UPT, UPT, UR16, 0x1, URZ ;  /* 0x0000000110107890 */ /* 0x000fe4000fffe0ff */
[----:B------:R-:W-:Y:S02]  /*1b30*/  UISETP.NE.AND UP0, UPT, UR8, 0x2, UPT ;  /* 0x000000020800788c */ /* 0x000fe4000bf05270 */
[----:B------:R-:W-:-:S07]  /*1b40*/  UISETP.NE.AND UP2, UPT, UR16, 0x1, UPT ;  /* 0x000000011000788c */ /* 0x000fce000bf45270 */
[----:B------:R-:W-:Y:S05]  /*1b50*/  BRA.U UP0, `(.L_x_29) ;  /* 0x0000000100047547 */ /* 0x000fea000b800000 */
[----:B------:R-:W-:Y:S05]  /*1b60*/  BPT.TRAP 0x1 ;  /* 0x000000040000795c */ /* 0x000fea0000300000 */
.L_x_29:
[----:B------:R-:W-:Y:S04]  /*1b70*/  BSSY.RECONVERGENT B0, `(.L_x_30) ;  /* 0x0000003000007945 */ /* 0x000fe80003800200 */
[----:B------:R-:W-:Y:S05]  /*1b80*/  @!P4 BRA `(.L_x_31) ;  /* 0x000000000004c947 */ /* 0x000fea0003800000 */
[----:B------:R-:W-:Y:S05]  /*1b90*/  BPT.TRAP 0x1 ;  /* 0x000000040000795c */ /* 0x000fea0000300000 */
.L_x_31:
[----:B------:R-:W-:Y:S05]  /*1ba0*/  BSYNC.RECONVERGENT B0 ;  /* 0x0000000000007941 */ /* 0x000fea0003800200 */
.L_x_30:
[----:B------:R-:W-:Y:S02]  /*1bb0*/  UIADD3 UR23, UPT, UPT, UR17, 0x1, URZ ;  /* 0x0000000111177890 */ /* 0x000fe4000fffe0ff */
[----:B------:R-:W-:Y:S02]  /*1bc0*/  UIADD3 UR28, UP1, UPT, UR14, 0x80, URZ ;  /* 0x000000800e1c7890 */ /* 0x000fe4000ff3e0ff */
[----:B------:R-:W-:Y:S02]  /*1bd0*/  UISETP.NE.AND UP0, UPT, UR23, 0xd, UPT ;  /* 0x0000000d1700788c */ /* 0x000fe4000bf05270 */
[----:B------:R-:W-:Y:S02]  /*1be0*/  ULOP3.LUT UR49, UR49, 0xfefffff8, URZ, 0xc0, !UPT ;  /* 0xfefffff831317892 */ /* 0x000fe4000f8ec0ff */
[----:B------:R-:W-:Y:S02]  /*1bf0*/  USEL UR9, URZ, 0x1, UP0 ;  /* 0x00000001ff097887 */ /* 0x000fe40008000000 */
[----:B------:R-:W-:-:S02]  /*1c00*/  USEL UR23, UR23, URZ, UP0 ;  /* 0x000000ff17177287 */ /* 0x000fc40008000000 */
[----:B------:R-:W-:Y:S02]  /*1c10*/  UIADD3 UR26, UP0, UPT, UR14, 0x180, URZ ;  /* 0x000001800e1a7890 */ /* 0x000fe4000ff1e0ff */
[----:B------:R-:W-:Y:S01]  /*1c20*/  ULEA UR8, UR23, UR7, 0x3 ;  /* 0x0000000717087291 */ /* 0x000fe2000f8e18ff */
[----:B------:R-:W-:Y:S01]  /*1c30*/  LOP3.LUT R15, R15, UR9, RZ, 0x3c, !PT ;  /* 0x000000090f0f7c12 */ /* 0x000fe2000f8e3cff */
[----:B------:R-:W-:Y:S02]  /*1c40*/  UIADD3.X UR29, UPT, UPT, URZ, UR15, URZ, UP1, !UPT ;  /* 0x0000000fff1d7290 */ /* 0x000fe40008ffe4ff */
[----:B------:R-:W-:Y:S01]  /*1c50*/  UIADD3.X UR27, UPT, UPT, URZ, UR15, URZ, UP0, !UPT ;  /* 0x0000000fff1b7290 */ /* 0x000fe200087fe4ff */
[----:B-1----:R-:W-:Y:S01]  /*1c60*/  SHF.L.U32 R2, R15, 0x1f, RZ ;  /* 0x0000001f0f027819 */ /* 0x002fe200000006ff */
[----:B------:R-:W-:Y:S01]  /*1c70*/  UMOV UR18, 0x0 ;  /* 0x0000000000127882 */ /* 0x000fe20000000000 */
[----:B------:R-:W-:Y:S01]  /*1c80*/  UMOV UR19, 0x10000000 ;  /* 0x1000000000137882 */ /* 0x000fe20000000000 */
[----:B------:R-:W-:Y:S01]  /*1c90*/  UMOV UR10, UR50 ;  /* 0x00000032000a7c82 */ /* 0x000fe20008000000 */
[----:B------:R1:W4:Y:S01]  /*1ca0*/  SYNCS.PHASECHK.TRANS64.TRYWAIT P0, [UR8+0x68], R2 ;  /* 0x00006802ff0075a7 */ /* 0x0003220008001108 */
[----:B------:R-:W-:Y:S01]  /*1cb0*/  ULEA UR8, UR17, UR7, 0xd ;  /* 0x0000000711087291 */ /* 0x000fe2000f8e68ff */
[----:B------:R-:W-:Y:S01]  /*1cc0*/  UMOV UR12, UR52 ;  /* 0x00000034000c7c82 */ /* 0x000fe20008000000 */
[----:B------:R-:W-:-:S02]  /*1cd0*/  UMOV UR9, UR49 ;  /* 0x0000003100097c82 */ /* 0x000fc40008000000 */
[----:B------:R-:W-:Y:S02]  /*1ce0*/  UIADD3 UR48, UPT, UPT, UR8, 0x4300, URZ ;  /* 0x0000430008307890 */ /* 0x000fe4000fffe0ff */
[----:B------:R-:W-:Y:S01]  /*1cf0*/  UIADD3 UR8, UPT, UPT, UR8, 0x1e300, URZ ;  /* 0x0001e30008087890 */ /* 0x000fe2000fffe0ff */
[----:B------:R-:W-:Y:S01]  /*1d00*/  UMOV UR25, UR13 ;  /* 0x0000000d00197c82 */ /* 0x000fe20008000000 */
[----:B------:R-:W-:-:S05]  /*1d10*/  UMOV UR17, UR23 ;  /* 0x0000001700117c82 */ /* 0x000fca0008000000 */
[----:B------:R2:W-:Y:S02]  /*1d20*/  UTMALDG.3D.2CTA [UR48], [UR28], desc[UR18] ;  /* 0x000012301c0075b4 */ /* 0x0005e40008211000 */
[----:B------:R1:W-:Y:S01]  /*1d30*/  UTMALDG.3D.2CTA [UR8], [UR26], desc[UR18] ;  /* 0x000012081a0075b4 */ /* 0x0003e20008211000 */
[----:B--2---:R-:W-:Y:S01]  /*1d40*/  UIADD3 UR50, UPT, UPT, UR50, 0x40, URZ ;  /* 0x0000004032327890 */ /* 0x004fe2000fffe0ff */
[----:B------:R-:W-:Y:S11]  /*1d50*/  BRA.U UP2, `(.L_x_32) ;  /* 0xfffffffd02507547 */ /* 0x000ff6000b83ffff */
.L_x_26:
[----:B--2-4-:R-:W-:Y:S01]  /*1d60*/  PLOP3.LUT P0, PT, PT, PT, UP5, 0x80, 0x8 ;  /* 0x000000000008781c */ /* 0x014fe20003f0f058 */
[----:B-1----:R-:W-:Y:S01]  /*1d70*/  ULEA UR8, UR23, UR7, 0x3 ;  /* 0x0000000717087291 */ /* 0x002fe2000f8e18ff */
[----:B------:R-:W-:Y:S01]  /*1d80*/  SHF.L.U32 R2, R15, 0x1f, RZ ;  /* 0x0000001f0f027819 */ /* 0x000fe200000006ff */
[----:B------:R-:W-:-:S10]  /*1d90*/  UISETP.GT.AND UP0, UPT, UR6, UR5, UPT ;  /* 0x000000050600728c */ /* 0x000fd4000bf04270 */
[----:B------:R-:W-:Y:S01]  /*1da0*/  @!P0 SYNCS.ARRIVE.TRANS64.A1T0 RZ, [UR7+0x118], RZ ;  /* 0x000118ffffff89a7 */ /* 0x000fe20008100007 */
[----:B------:R1:W2:Y:S01]  /*1db0*/  SYNCS.PHASECHK.TRANS64.TRYWAIT P0, [UR8+0x68], R2 ;  /* 0x00006802ff0075a7 */ /* 0x0002a20008001108 */
[----:B------:R-:W-:Y:S05]  /*1dc0*/  BRA.U !UP0, `(.L_x_33) ;  /* 0x0000000108bc7547 */ /* 0x000fea000b800000 */
[----:B------:R-:W-:Y:S01]  /*1dd0*/  UIADD3 UR26, UPT, UPT, UR24, UR25, URZ ;  /* 0x00000019181a7290 */ /* 0x000fe2000fffe0ff */
[----:B------:R-:W-:-:S11]  /*1de0*/  UMOV UR27, UR23 ;  /* 0x00000017001b7c82 */ /* 0x000fd60008000000 */
.L_x_39:
[----:B------:R-:W-:Y:S01]  /*1df0*/  ULEA UR17, UR27, UR7, 0x3 ;  /* 0x000000071b117291 */ /* 0x000fe2000f8e18ff */
[----:B--2---:R-:W-:Y:S01]  /*1e00*/  @P5 MOV R3, 0x8000 ;  /* 0x0000800000035802 */ /* 0x004fe20000000f00 */
[----:B-12---:R-:W-:Y:S10]  /*1e10*/  @P0 BRA `(.L_x_34) ;  /* 0x00000000000c0947 */ /* 0x006ff40003800000 */
[----:B------:R-:W-:-:S04]  /*1e20*/  SHF.L.U32 R4, R15, 0x1f, RZ ;  /* 0x0000001f0f047819 */ /* 0x000fc800000006ff */
[----:B------:R-:W2:Y:S02]  /*1e30*/  SYNCS.PHASECHK.TRANS64.TRYWAIT P0, [UR17+0x68], R4 ;  /* 0x00006804ff0075a7 */ /* 0x000ea40008001111 */
[----:B--2---:R-:W-:Y:S05]  /*1e40*/  @!P0 BRA `(.L_x_35) ;  /* 0x0000007000b88947 */ /* 0x004fea0003800000 */
.L_x_34:
[----:B------:R2:W-:Y:S01]  /*1e50*/  @P5 SYNCS.ARRIVE.TRANS64 RZ, [UR17], R3 ;  /* 0x00000003ffff59a7 */ /* 0x0005e20008000011 */
[----:B------:R-:W-:-:S04]  /*1e60*/  ULOP3.LUT UR8, UR22, 0x2, URZ, 0xfc, !UPT ;  /* 0x0000000216087892 */ /* 0x000fc8000f8efcff */
[----:B------:R-:W-:-:S09]  /*1e70*/  UISETP.NE.AND UP0, UPT, UR8, 0x2, UPT ;  /* 0x000000020800788c */ /* 0x000fd2000bf05270 */
[----:B------:R-:W-:Y:S05]  /*1e80*/  BRA.U UP0, `(.L_x_36) ;  /* 0x0000000100047547 */ /* 0x000fea000b800000 */
[----:B------:R-:W-:Y:S05]  /*1e90*/  BPT.TRAP 0x1 ;  /* 0x000000040000795c */ /* 0x000fea0000300000 */
.L_x_36:
[----:B------:R-:W-:Y:S04]  /*1ea0*/  BSSY.RECONVERGENT B0, `(.L_x_37) ;  /* 0x0000003000007945 */ /* 0x000fe80003800200 */
[----:B------:R-:W-:Y:S05]  /*1eb0*/  @!P4 BRA `(.L_x_38) ;  /* 0x000000000004c947 */ /* 0x000fea0003800000 */
[----:B------:R-:W-:Y:S05]  /*1ec0*/  BPT.TRAP 0x1 ;  /* 0x000000040000795c */ /* 0x000fea0000300000 */
.L_x_38:
[----:B------:R-:W-:Y:S05]  /*1ed0*/  BSYNC.RECONVERGENT B0 ;  /* 0x0000000000007941 */ /* 0x000fea0003800200 */
.L_x_37:
[----:B------:R-:W-:Y:S02]  /*1ee0*/  UIADD3 UR23, UPT, UPT, UR27, 0x1, URZ ;  /* 0x000000011b177890 */ /* 0x000fe4000fffe0ff */
[----:B------:R-:W-:Y:S02]  /*1ef0*/  UIADD3 UR32, UP1, UPT, UR14, 0x80, URZ ;  /* 0x000000800e207890 */ /* 0x000fe4000ff3e0ff */
[----:B------:R-:W-:Y:S02]  /*1f00*/  UISETP.NE.AND UP0, UPT, UR23, 0xd, UPT ;  /* 0x0000000d1700788c */ /* 0x000fe4000bf05270 */
[----:B------:R-:W-:Y:S02]  /*1f10*/  USHF.L.U32 UR18, UR25, 0x6, URZ ;  /* 0x0000000619127899 */ /* 0x000fe400080006ff */
[----:B------:R-:W-:Y:S02]  /*1f20*/  USEL UR9, URZ, 0x1, UP0 ;  /* 0x00000001ff097887 */ /* 0x000fe40008000000 */
[----:B------:R-:W-:-:S02]  /*1f30*/  USEL UR23, UR23, URZ, UP0 ;  /* 0x000000ff17177287 */ /* 0x000fc40008000000 */
[----:B------:R-:W-:Y:S02]  /*1f40*/  UIADD3 UR30, UP0, UPT, UR14, 0x180, URZ ;  /* 0x000001800e1e7890 */ /* 0x000fe4000ff1e0ff */
[----:B------:R-:W-:Y:S01]  /*1f50*/  ULEA UR8, UR23, UR7, 0x3 ;  /* 0x0000000717087291 */ /* 0x000fe2000f8e18ff */
[----:B------:R-:W-:Y:S01]  /*1f60*/  LOP3.LUT R15, R15, UR9, RZ, 0x3c, !PT ;  /* 0x000000090f0f7c12 */ /* 0x000fe2000f8e3cff */
[----:B------:R-:W-:Y:S02]  /*1f70*/  ULOP3.LUT UR17, UR17, 0xfefffff8, URZ, 0xc0, !UPT ;  /* 0xfefffff811117892 */ /* 0x000fe4000f8ec0ff */
[----:B------:R-:W-:Y:S01]  /*1f80*/  UIADD3.X UR33, UPT, UPT, URZ, UR15, URZ, UP1, !UPT ;  /* 0x0000000fff217290 */ /* 0x000fe20008ffe4ff */
[----:B-1----:R-:W-:Y:S01]  /*1f90*/  SHF.L.U32 R2, R15, 0x1f, RZ ;  /* 0x0000001f0f027819 */ /* 0x002fe200000006ff */
[----:B------:R-:W-:Y:S01]  /*1fa0*/  UIADD3.X UR31, UPT, UPT, URZ, UR15, URZ, UP0, !UPT ;  /* 0x0000000fff1f7290 */ /* 0x000fe200087fe4ff */
[----:B------:R-:W-:Y:S02]  /*1fb0*/  UMOV UR28, 0x0 ;  /* 0x00000000001c7882 */ /* 0x000fe40000000000 */
[----:B------:R4:W1:Y:S01]  /*1fc0*/  SYNCS.PHASECHK.TRANS64.TRYWAIT P0, [UR8+0x68], R2 ;  /* 0x00006802ff0075a7 */ /* 0x0008620008001108 */
[----:B------:R-:W-:Y:S01]  /*1fd0*/  ULEA UR8, UR27, UR7, 0xd ;  /* 0x000000071b087291 */ /* 0x000fe2000f8e68ff */
[----:B------:R-:W-:Y:S01]  /*1fe0*/  UMOV UR29, 0x10000000 ;  /* 0x10000000001d7882 */ /* 0x000fe20000000000 */
[----:B------:R-:W-:-:S02]  /*1ff0*/  UMOV UR19, UR51 ;  /* 0x0000003300137c82 */ /* 0x000fc40008000000 */
[----:B------:R-:W-:Y:S02]  /*2000*/  UIADD3 UR16, UPT, UPT, UR8, 0x4300, URZ ;  /* 0x0000430008107890 */ /* 0x000fe4000fffe0ff */
[----:B------:R-:W-:Y:S01]  /*2010*/  UIADD3 UR8, UPT, UPT, UR8, 0x1e300, URZ ;  /* 0x0001e30008087890 */ /* 0x000fe2000fffe0ff */
[----:B------:R-:W-:Y:S01]  /*2020*/  UMOV UR20, UR52 ;  /* 0x0000003400147c82 */ /* 0x000fe20008000000 */
[----:B------:R-:W-:Y:S01]  /*2030*/  UMOV UR12, UR52 ;  /* 0x00000034000c7c82 */ /* 0x000fe20008000000 */
[----:B------:R-:W-:Y:S01]  /*2040*/  UMOV UR9, UR17 ;  /* 0x0000001100097c82 */ /* 0x000fe20008000000 */
[----:B------:R-:W-:Y:S01]  /*2050*/  UMOV UR10, UR18 ;  /* 0x00000012000a7c82 */ /* 0x000fe20008000000 */
[----:B------:R-:W-:Y:S02]  /*2060*/  UIADD3 UR25, UPT, UPT, UR25, 0x1, URZ ;  /* 0x0000000119197890 */ /* 0x000fe4000fffe0ff */
[----:B------:R4:W-:Y:S01]  /*2070*/  UTMALDG.3D.2CTA [UR16], [UR32], desc[UR28] ;  /* 0x00001c10200075b4 */ /* 0x0009e20008211000 */
[----:B------:R-:W-:Y:S01]  /*2080*/  UMOV UR27, UR23 ;  /* 0x00000017001b7c82 */ /* 0x000fe20008000000 */
[----:B------:R-:W-:Y:S01]  /*2090*/  UISETP.NE.AND UP0, UPT, UR25, UR26, UPT ;  /* 0x0000001a1900728c */ /* 0x000fe2000bf05270 */
[----:B------:R4:W-:Y:S08]  /*20a0*/  UTMALDG.3D.2CTA [UR8], [UR30], desc[UR28] ;  /* 0x00001c081e0075b4 */ /* 0x0009f00008211000 */
[----:B----4-:R-:W-:Y:S05]  /*20b0*/  BRA.U UP0, `(.L_x_39) ;  /* 0xfffffffd004c7547 */ /* 0x010fea000b83ffff */
.L_x_33:
[C---:B-1----:R-:W-:Y:S01]  /*20c0*/  LEA R2, R14.reuse, UR7, 0x3 ;  /* 0x000000070e027c11 */ /* 0x042fe2000f8e18ff */
[----:B------:R-:W-:Y:S01]  /*20d0*/  NOP ;  /* 0x0000000000007918 */ /* 0x000fe20000000000 */
[----:B--2---:R-:W-:Y:S02]  /*20e0*/  SHF.L.U32 R3, R13, 0x1f, RZ ;  /* 0x0000001f0d037819 */ /* 0x004fe400000006ff */
[----:B------:R-:W-:Y:S02]  /*20f0*/  LEA R4, R14, UR7, 0x4 ;  /* 0x000000070e047c11 */ /* 0x000fe4000f8e20ff */
[----:B------:R-:W1:Y:S02]  /*2100*/  SYNCS.PHASECHK.TRANS64.TRYWAIT P0, [R2+URZ+0x120], R3 ;  /* 0x00012003020075a7 */ /* 0x000e6400080011ff */
[----:B-1----:R-:W-:Y:S05]  /*2110*/  @!P0 BRA `(.L_x_40) ;  /* 0x00000070001c8947 */ /* 0x002fea0003800000 */
.L_x_164:
[----:B------:R-:W2:Y:S01]  /*2120*/  LDS.128 R4, [R4+0x1b0] ;  /* 0x0001b00004047984 */ /* 0x000ea20000000c00 */
[----:B------:R-:W-:Y:S01]  /*2130*/  ISETP.GE.AND P0, PT, R26, 0x1, PT ;  /* 0x000000011a00780c */ /* 0x000fe20003f06270 */
[----:B-1----:R-:W-:Y:S01]  /*2140*/  VIADD R2, R2, 0x130 ;  /* 0x0000013002027836 */ /* 0x002fe20000000000 */
[----:B------:R-:W-:Y:S01]  /*2150*/  @!PT LDS RZ, [RZ] ;  /* 0x00000000fffff984 */ /* 0x000fe20000000800 */
[----:B------:R-:W-:Y:S01]  /*2160*/  @!PT LDS RZ, [RZ] ;  /* 0x00000000fffff984 */ /* 0x000fe20000000800 */
[----:B------:R-:W-:Y:S01]  /*2170*/  @!PT LDS RZ, [RZ] ;  /* 0x00000000fffff984 */ /* 0x000fe20000000800 */
[----:B------:R-:W-:Y:S01]  /*2180*/  @!PT LDS RZ, [RZ] ;  /* 0x00000000fffff984 */ /* 0x000fe20000000800 */
[----:B------:R1:W-:Y:S06]  /*2190*/  MEMBAR.ALL.CTA ;  /* 0x0000000000007992 */ /* 0x0003ec0000008000 */
[----:B-1----:R-:W1:Y:S01]  /*21a0*/  FENCE.VIEW.ASYNC.S ;  /* 0x00000000000073c6 */ /* 0x002e620000000000 */
[----:B------:R-:W-:-:S04]  /*21b0*/  PRMT R2, RZ, 0x654, R2 ;  /* 0x00000654ff027816 */ /* 0x000fc80000000002 */
[----:B-1----:R1:W-:Y:S01]  /*21c0*/  SYNCS.ARRIVE.TRANS64.RED.A1T0 RZ, [R2+URZ], RZ ;  /* 0x000000ff02ff79a7 */ /* 0x0023e200081004ff */
[----:B--2---:R-:W-:-:S13]  /*21d0*/  LOP3.LUT P2, RZ, R6, 0x1, RZ, 0xc0, !PT ;  /* 0x0000000106ff7812 */ /* 0x004fda000784c0ff */
[----:B------:R-:W-:Y:S01]  /*21e0*/  @P2 SHF.R.U32.HI R3, RZ, 0x10, R5 ;  /* 0x00000010ff032819 */ /* 0x000fe20000011605 */
[----:B------:R-:W-:Y:S01]  /*21f0*/  VOTEU.ANY UP0, P2 ;  /* 0x0000000000ff7886 */ /* 0x000fe20001000100 */
[----:B------:R-:W-:Y:S02]  /*2200*/  @P2 MOV R10, R4 ;  /* 0x00000004000a2202 */ /* 0x000fe40000000f00 */
[----:B------:R-:W-:Y:S02]  /*2210*/  @P2 R2UR.BROADCAST UR8, R3 ;  /* 0x00000000030822ca */ /* 0x000fe400008e0000 */
[----:B------:R-:W-:-:S11]  /*2220*/  @P2 LOP3.LUT R0, R5, 0xffff, RZ, 0xc0, !PT ;  /* 0x0000ffff05002812 */ /* 0x000fd600078ec0ff */
[----:B------:R-:W-:Y:S01]  /*2230*/  @UP0 UMOV UR52, UR8 ;  /* 0x0000000800340c82 */ /* 0x000fe20008000000 */
[----:B-1----:R-:W-:Y:S05]  /*2240*/  @!P0 BRA `(.L_x_41) ;  /* 0x0000000000b88947 */ /* 0x002fea0003800000 */
[----:B------:R-:W3:Y:S01]  /*2250*/  LDC.64 R4, c[0x0][0xb18] ;  /* 0x0002c600ff047b82 */ /* 0x000ee20000000a00 */
[----:B------:R-:W-:-:S07]  /*2260*/  ISETP.NE.AND P3, PT, R26, 0x1, PT ;  /* 0x000000011a00780c */ /* 0x000fce0003f65270 */
[----:B------:R-:W1:Y:S08]  /*2270*/  LDC.64 R6, c[0x0][0xb10] ;  /* 0x0002c400ff067b82 */ /* 0x000e700000000a00 */
[----:B------:R-:W2:Y:S08]  /*2280*/  LDC R17, c[0x0][0xb20] ;  /* 0x0002c800ff117b82 */ /* 0x000eb00000000800 */
[----:B------:R-:W4:Y:S01]  /*2290*/  LDC R18, c[0x0][0xb0c] ;  /* 0x0002c300ff127b82 */ /* 0x000f220000000800 */
[----:B---3--:R-:W-:Y:S01]  /*22a0*/  IMAD.HI.U32 R20, R8, R5, RZ ;  /* 0x0000000508147227 */ /* 0x008fe200078e00ff */
[----:B------:R-:W-:-:S03]  /*22b0*/  ISETP.NE.AND P0, PT, R4, 0x1, PT ;  /* 0x000000010400780c */ /* 0x000fc60003f05270 */
[----:B------:R-:W-:-:S03]  /*22c0*/  IMAD.HI.U32 R5, R0, R5, RZ ;  /* 0x0000000500057227 */ /* 0x000fc600078e00ff */
[----:B------:R-:W3:Y:S01]  /*22d0*/  LDC.64 R2, c[0x0][0xb28] ;  /* 0x0002ca00ff027b82 */ /* 0x000ee20000000a00 */
[----:B-1----:R-:W-:-:S04]  /*22e0*/  IMAD.HI.U32 R21, R9, R6, RZ ;  /* 0x0000000609157227 */ /* 0x002fc800078e00ff */
[----:B------:R-:W-:Y:S01]  /*22f0*/  IMAD.HI.U32 R22, R10, R6, RZ ;  /* 0x000000060a167227 */ /* 0x000fe200078e00ff */
[----:B------:R-:W-:Y:S02]  /*2300*/  SHF.R.U32.HI R21, RZ, R7, R21 ;  /* 0x00000007ff157219 */ /* 0x000fe40000011615 */
[-C--:B--2---:R-:W-:Y:S02]  /*2310*/  SHF.R.U32.HI R20, RZ, R17.reuse, R20 ;  /* 0x00000011ff147219 */ /* 0x084fe40000011614 */
[----:B------:R-:W-:Y:S02]  /*2320*/  SHF.R.U32.HI R5, RZ, R17, R5 ;  /* 0x00000011ff057219 */ /* 0x000fe40000011605 */
[----:B------:R-:W-:Y:S02]  /*2330*/  SEL R20, R8, R20, !P0 ;  /* 0x0000001408147207 */ /* 0x000fe40004000000 */
[----:B------:R-:W-:Y:S02]  /*2340*/  SHF.R.U32.HI R22, RZ, R7, R22 ;  /* 0x00000007ff167219 */ /* 0x000fe40000011616 */
[----:B----4-:R-:W-:-:S02]  /*2350*/  ISETP.NE.AND P1, PT, R18, 0x1, PT ;  /* 0x000000011200780c */ /* 0x010fc40003f25270 */
[----:B------:R-:W-:Y:S02]  /*2360*/  SEL R5, R0, R5, !P0 ;  /* 0x0000000500057207 */ /* 0x000fe40004000000 */
[----:B------:R-:W-:Y:S02]  /*2370*/  SEL R21, R9, R21, !P1 ;  /* 0x0000001509157207 */ /* 0x000fe40004800000 */
[----:B------:R-:W-:Y:S01]  /*2380*/  SEL R22, R10, R22, !P1 ;  /* 0x000000160a167207 */ /* 0x000fe20004800000 */
[----:B---3--:R-:W-:-:S04]  /*2390*/  IMAD.HI.U32 R19, R20, R2, RZ ;  /* 0x0000000214137227 */ /* 0x008fc800078e00ff */
        /* <DEDUP_REMOVED lines=10> */
[----:B------:R-:W-:-:S04]  /*2440*/  @!P0 IMAD.HI.U32 R7, R22, R2, RZ ;  /* 0x0000000216078227 */ /* 0x000fc800078e00ff */
[----:B------:R-:W-:Y:S01]  /*2450*/  IMAD.MOV R2, RZ, RZ, -R6 ;  /* 0x000000ffff027224 */ /* 0x000fe200078e0a06 */
[----:B------:R-:W-:Y:S02]  /*2460*/  @!P0 SHF.R.U32.HI R3, RZ, R3, R7 ;  /* 0x00000003ff038219 */ /* 0x000fe40000011607 */
[----:B------:R-:W-:Y:S01]  /*2470*/  IADD3 R7, PT, PT, -R5, RZ, RZ ;  /* 0x000000ff05077210 */ /* 0x000fe20007ffe1ff */
[----:B------:R-:W-:Y:S01]  /*2480*/  IMAD R2, R26, R2, R5 ;  /* 0x000000021a027224 */ /* 0x000fe200078e0205 */
        /* <DEDUP_REMOVED lines=10> */
.L_x_41:
[----:B------:R-:W1:Y:S02]  /*2530*/  LDCU UR8, c[0x0][0xb30] ;  /* 0x00016600ff0877ac */ /* 0x000e640008000800 */
[----:B-1----:R-:W-:-:S09]  /*2540*/  UISETP.NE.AND UP0, UPT, UR8, 0x1, UPT ;  /* 0x000000010800788c */ /* 0x002fd2000bf05270 */
[----:B------:R-:W-:Y:S05]  /*2550*/  BRA.U UP0, `(.L_x_42) ;  /* 0x0000000100407547 */ /* 0x000fea000b800000 */
[----:B------:R-:W1:Y:S08]  /*2560*/  LDC.64 R4, c[0x0][0xb10] ;  /* 0x0002c400ff047b82 */ /* 0x000e700000000a00 */
[----:B------:R-:W2:Y:S08]  /*2570*/  LDC.64 R2, c[0x0][0xb18] ;  /* 0x0002c600ff027b82 */ /* 0x000eb00000000a00 */
[----:B------:R-:W4:Y:S08]  /*2580*/  LDC R6, c[0x0][0xb20] ;  /* 0x0002c800ff067b82 */ /* 0x000f300000000800 */
[----:B------:R-:W3:Y:S01]  /*2590*/  LDC R7, c[0x0][0xb0c] ;  /* 0x0002c300ff077b82 */ /* 0x000ee20000000800 */
[----:B-1----:R-:W-:-:S05]  /*25a0*/  IMAD.HI.U32 R4, R10, R4, RZ ;  /* 0x000000040a047227 */ /* 0x002fca00078e00ff */
[----:B------:R-:W-:Y:S01]  /*25b0*/  SHF.R.U32.HI R4, RZ, R5, R4 ;  /* 0x00000005ff047219 */ /* 0x000fe20000011604 */
[----:B--2---:R-:W-:Y:S01]  /*25c0*/  IMAD.HI.U32 R3, R0, R3, RZ ;  /* 0x0000000300037227 */ /* 0x004fe200078e00ff */
[----:B------:R-:W-:-:S04]  /*25d0*/  ISETP.NE.AND P0, PT, R2, 0x1, PT ;  /* 0x000000010200780c */ /* 0x000fc80003f05270 */
[----:B----4-:R-:W-:-:S04]  /*25e0*/  SHF.R.U32.HI R3, RZ, R6, R3 ;  /* 0x00000006ff037219 */ /* 0x010fc80000011603 */
[----:B------:R-:W-:Y:S02]  /*25f0*/  SEL R3, R0, R3, !P0 ;  /* 0x0000000300037207 */ /* 0x000fe40004000000 */
[----:B---3--:R-:W-:-:S04]  /*2600*/  ISETP.NE.AND P1, PT, R7, 0x1, PT ;  /* 0x000000010700780c */ /* 0x008fc80003f25270 */
[----:B------:R-:W-:-:S05]  /*2610*/  SEL R4, R10, R4, !P1 ;  /* 0x000000040a047207 */ /* 0x000fca0004800000 */
[----:B------:R-:W-:Y:S02]  /*2620*/  IMAD.IADD R5, R3, 0x1, -R4 ;  /* 0x0000000103057824 */ /* 0x000fe400078e0a04 */
[----:B------:R-:W-:Y:S02]  /*2630*/  IMAD.IADD R3, R4, 0x1, -R3 ;  /* 0x0000000104037824 */ /* 0x000fe400078e0a03 */
[----:B------:R-:W-:Y:S02]  /*2640*/  IMAD R10, R5, R7, R10 ;  /* 0x00000007050a7224 */ /* 0x000fe400078e020a */
[----:B------:R-:W-:-:S07]  /*2650*/  IMAD R0, R3, R2, R0 ;  /* 0x0000000203007224 */ /* 0x000fce00078e0200 */
.L_x_42:
[----:B------:R-:W-:Y:S01]  /*2660*/  VIADD R14, R14, 0x1 ;  /* 0x000000010e0e7836 */ /* 0x000fe20000000000 */
[----:B------:R-:W-:Y:S01]  /*2670*/  UPLOP3.LUT UP5, UPT, UPT, UPT, UPT, 0x80, 0x8 ;  /* 0x000000000008789c */ /* 0x000fe20003faf070 */
[----:B------:R-:W-:Y:S02]  /*2680*/  IMAD.IADD R3, R10, 0x1, R65 ;  /* 0x000000010a037824 */ /* 0x000fe400078e0241 */
[----:B------:R-:W-:Y:S01]  /*2690*/  IMAD.IADD R4, R0, 0x1, R64 ;  /* 0x0000000100047824 */ /* 0x000fe200078e0240 */
[----:B------:R-:W-:-:S04]  /*26a0*/  ISETP.NE.AND P0, PT, R14, 0x2, PT ;  /* 0x000000020e00780c */ /* 0x000fc80003f05270 */
[----:B------:R-:W-:Y:S02]  /*26b0*/  SEL R2, RZ, 0x1, P0 ;  /* 0x00000001ff027807 */ /* 0x000fe40000000000 */
[----:B------:R-:W-:Y:S02]  /*26c0*/  SEL R14, R14, RZ, P0 ;  /* 0x000000ff0e0e7207 */ /* 0x000fe40000000000 */
[----:B------:R-:W-:Y:S01]  /*26d0*/  LOP3.LUT R13, R13, R2, RZ, 0x3c, !PT ;  /* 0x000000020d0d7212 */ /* 0x000fe200078e3cff */
[----:B------:R-:W-:Y:S06]  /*26e0*/  @P2 BRA `(.L_x_43) ;  /* 0xfffffff000602947 */ /* 0x000fec000383ffff */
[----:B------:R-:W-:Y:S01]  /*26f0*/  UIADD3 UR7, UPT, UPT, UR7, 0x68, URZ ;  /* 0x0000006807077890 */ /* 0x000fe2000fffe0ff */
[----:B------:R-:W-:-:S03]  /*2700*/  SHF.L.U32 R2, R15, 0x1f, RZ ;  /* 0x0000001f0f027819 */ /* 0x000fc600000006ff */
[----:B------:R-:W-:-:S09]  /*2710*/  ULEA UR4, UR23, UR7, 0x3 ;  /* 0x0000000717047291 */ /* 0x000fd2000f8e18ff */
[----:B------:R-:W1:Y:S02]  /*2720*/  SYNCS.PHASECHK.TRANS64.TRYWAIT P0, [UR4], R2 ;  /* 0x00000002ff0075a7 */ /* 0x000e640008001104 */
[----:B-1----:R-:W-:Y:S05]  /*2730*/  @!P0 BRA `(.L_x_44) ;  /* 0x0000006800a88947 */ /* 0x002fea0003800000 */
.L_x_166:
[----:B------:R-:W-:-:S04]  /*2740*/  UIADD3 UR5, UPT, UPT, UR23, 0x1, URZ ;  /* 0x0000000117057890 */ /* 0x000fc8000fffe0ff */
[----:B------:R-:W-:-:S04]  /*2750*/  UISETP.NE.AND UP0, UPT, UR5, 0xd, UPT ;  /* 0x0000000d0500788c */ /* 0x000fc8000bf05270 */
[----:B------:R-:W-:Y:S02]  /*2760*/  USEL UR6, URZ, 0x1, UP0 ;  /* 0x00000001ff067887 */ /* 0x000fe40008000000 */
[----:B------:R-:W-:-:S04]  /*2770*/  USEL UR5, UR5, URZ, UP0 ;  /* 0x000000ff05057287 */ /* 0x000fc80008000000 */
[----:B------:R-:W-:Y:S01]  /*2780*/  ULEA UR4, UR5, UR7, 0x3 ;  /* 0x0000000705047291 */ /* 0x000fe2000f8e18ff */
[----:B-1----:R-:W-:-:S04]  /*2790*/  LOP3.LUT R2, R15, UR6, RZ, 0x3c, !PT ;  /* 0x000000060f027c12 */ /* 0x002fc8000f8e3cff */
[----:B------:R-:W-:-:S04]  /*27a0*/  SHF.L.U32 R3, R2, 0x1f, RZ ;  /* 0x0000001f02037819 */ /* 0x000fc800000006ff */
[----:B------:R-:W1:Y:S02]  /*27b0*/  SYNCS.PHASECHK.TRANS64.TRYWAIT P0, [UR4], R3 ;  /* 0x00000003ff0075a7 */ /* 0x000e640008001104 */
[----:B-1----:R-:W-:Y:S05]  /*27c0*/  @!P0 BRA `(.L_x_45) ;  /* 0x00000068009c8947 */ /* 0x002fea0003800000 */
.L_x_168:
[----:B------:R-:W-:-:S04]  /*27d0*/  UIADD3 UR5, UPT, UPT, UR5, 0x1, URZ ;  /* 0x0000000105057890 */ /* 0x000fc8000fffe0ff */
[----:B------:R-:W-:-:S04]  /*27e0*/  UISETP.NE.AND UP0, UPT, UR5, 0xd, UPT ;  /* 0x0000000d0500788c */ /* 0x000fc8000bf05270 */
[----:B------:R-:W-:Y:S02]  /*27f0*/  USEL UR6, URZ, 0x1, UP0 ;  /* 0x00000001ff067887 */ /* 0x000fe40008000000 */
[----:B------:R-:W-:-:S04]  /*2800*/  USEL UR5, UR5, URZ, UP0 ;  /* 0x000000ff05057287 */ /* 0x000fc80008000000 */
[----:B------:R-:W-:Y:S01]  /*2810*/  ULEA UR4, UR5, UR7, 0x3 ;  /* 0x0000000705047291 */ /* 0x000fe2000f8e18ff */
[----:B------:R-:W-:-:S04]  /*2820*/  LOP3.LUT R2, R2, UR6, RZ, 0x3c, !PT ;  /* 0x0000000602027c12 */ /* 0x000fc8000f8e3cff */
[----:B-1----:R-:W-:-:S04]  /*2830*/  SHF.L.U32 R3, R2, 0x1f, RZ ;  /* 0x0000001f02037819 */ /* 0x002fc800000006ff */
[----:B------:R-:W1:Y:S02]  /*2840*/  SYNCS.PHASECHK.TRANS64.TRYWAIT P0, [UR4], R3 ;  /* 0x00000003ff0075a7 */ /* 0x000e640008001104 */
[----:B-1----:R-:W-:Y:S05]  /*2850*/  @!P0 BRA `(.L_x_46) ;  /* 0x0000006800908947 */ /* 0x002fea0003800000 */
.L_x_170:
        /* <DEDUP_REMOVED lines=9> */
.L_x_172:
        /* <DEDUP_REMOVED lines=9> */
.L_x_174:
        /* <DEDUP_REMOVED lines=9> */
.L_x_176:
        /* <DEDUP_REMOVED lines=9> */
.L_x_178:
        /* <DEDUP_REMOVED lines=9> */
.L_x_180:
        /* <DEDUP_REMOVED lines=9> */
.L_x_182:
        /* <DEDUP_REMOVED lines=9> */
.L_x_184:
        /* <DEDUP_REMOVED lines=9> */
.L_x_186:
        /* <DEDUP_REMOVED lines=9> */
.L_x_188:
[----:B------:R-:W-:-:S04]  /*2d70*/  UIADD3 UR5, UPT, UPT, UR5, 0x1, URZ ;  /* 0x0000000105057890 */ /* 0x000fc8000fffe0ff */
[----:B------:R-:W-:-:S04]  /*2d80*/  UISETP.NE.AND UP0, UPT, UR5, 0xd, UPT ;  /* 0x0000000d0500788c */ /* 0x000fc8000bf05270 */
[----:B------:R-:W-:Y:S02]  /*2d90*/  USEL UR4, URZ, 0x1, UP0 ;  /* 0x00000001ff047887 */ /* 0x000fe40008000000 */
[----:B------:R-:W-:-:S04]  /*2da0*/  USEL UR5, UR5, URZ, UP0 ;  /* 0x000000ff05057287 */ /* 0x000fc80008000000 */
[----:B------:R-:W-:Y:S01]  /*2db0*/  ULEA UR5, UR5, UR7, 0x3 ;  /* 0x0000000705057291 */ /* 0x000fe2000f8e18ff */
[----:B------:R-:W-:-:S04]  /*2dc0*/  LOP3.LUT R2, R2, UR4, RZ, 0x3c, !PT ;  /* 0x0000000402027c12 */ /* 0x000fc8000f8e3cff */
[----:B------:R-:W-:Y:S01]  /*2dd0*/  SHF.L.U32 R2, R2, 0x1f, RZ ;  /* 0x0000001f02027819 */ /* 0x000fe200000006ff */
[----:B-1----:R-:W-:-:S07]  /*2de0*/  IMAD.U32 R0, RZ, RZ, UR5 ;  /* 0x00000005ff007e24 */ /* 0x002fce000f8e00ff */
.L_x_56:
[----:B-1----:R1:W2:Y:S02]  /*2df0*/  SYNCS.PHASECHK.TRANS64.TRYWAIT P0, [R0+URZ], R2 ;  /* 0x00000002000075a7 */ /* 0x0022a400080011ff */
[----:B--2---:R-:W-:Y:S05]  /*2e00*/  @!P0 NANOSLEEP.SYNCS 0x989680 ;  /* 0x009896800000895d */ /* 0x004fea0003900000 */
[----:B------:R-:W2:Y:S02]  /*2e10*/  @!P0 SYNCS.PHASECHK.TRANS64 P0, [R0+URZ], R2 ;  /* 0x00000002000085a7 */ /* 0x000ea400080010ff */
[----:B--2---:R-:W-:Y:S05]  /*2e20*/  @P0 EXIT ;  /* 0x000000000000094d */ /* 0x004fea0003800000 */
[----:B------:R-:W-:Y:S05]  /*2e30*/  BRA `(.L_x_56) ;  /* 0xfffffffc00ec7947 */ /* 0x000fea000383ffff */
.L_x_23:
[----:B------:R-:W-:-:S04]  /*2e40*/  UISETP.NE.AND UP1, UPT, UR46, URZ, UPT ;  /* 0x000000ff2e00728c */ /* 0x000fc8000bf25270 */
[----:B------:R-:W-:-:S09]  /*2e50*/  UISETP.NE.OR UP1, UPT, UR10, 0x1, UP1 ;  /* 0x000000010a00788c */ /* 0x000fd20008f25670 */
[----:B------:R-:W-:Y:S05]  /*2e60*/  BRA.U UP1, `(.L_x_57) ;  /* 0x0000000501487547 */ /* 0x000fea000b800000 */
[----:B------:R-:W-:Y:S01]  /*2e70*/  ISETP.GE.U32.AND P2, PT, R0, 0x2, PT ;  /* 0x000000020000780c */ /* 0x000fe20003f46070 */
[----:B------:R-:W-:Y:S01]  /*2e80*/  IMAD.MOV.U32 R12, RZ, RZ, 0x1 ;  /* 0x00000001ff0c7424 */ /* 0x000fe200078e00ff */
[----:B------:R-:W-:Y:S02]  /*2e90*/  CS2R R10, SRZ ;  /* 0x00000000000a7805 */ /* 0x000fe4000001ff00 */
[----:B------:R-:W-:Y:S01]  /*2ea0*/  CS2R R8, SRZ ;  /* 0x0000000000087805 */ /* 0x000fe2000001ff00 */
[----:B------:R-:W-:Y:S01]  /*2eb0*/  UMOV UR4, 0x400 ;  /* 0x0000040000047882 */ /* 0x000fe20000000000 */
[----:B------:R-:W-:Y:S01]  /*2ec0*/  UMOV UR6, URZ ;  /* 0x000000ff00067c82 */ /* 0x000fe20008000000 */
[----:B------:R-:W-:-:S12]  /*2ed0*/  ULEA UR46, UR46, UR4, 0x18 ;  /* 0x000000042e2e7291 */ /* 0x000fd8000f8ec0ff */
.L_x_61:
[----:B------:R-:W-:Y:S02]  /*2ee0*/  LEA R2, R8, UR46, 0x3 ;  /* 0x0000002e08027c11 */ /* 0x000fe4000f8e18ff */
[----:B------:R-:W-:-:S03]  /*2ef0*/  SHF.L.U32 R4, R9, 0x1f, RZ ;  /* 0x0000001f09047819 */ /* 0x000fc600000006ff */
[----:B------:R-:W-:Y:S01]  /*2f00*/  VIADD R5, R2, 0x190 ;  /* 0x0000019002057836 */ /* 0x000fe20000000000 */
[----:B------:R-:W1:Y:S02]  /*2f10*/  SYNCS.PHASECHK.TRANS64.TRYWAIT P0, [R2+URZ+0x180], R4 ;  /* 0x00018004020075a7 */ /* 0x000e6400080011ff */
[----:B-1----:R-:W-:Y:S05]  /*2f20*/  @!P0 BRA `(.L_x_58) ;  /* 0x0000006400cc8947 */ /* 0x002fea0003800000 */
.L_x_189:
[----:B------:R-:W-:Y:S01]  /*2f30*/  ULEA UR5, UR6, UR46, 0x3 ;  /* 0x0000002e06057291 */ /* 0x000fe2000f8e18ff */
[----:B-1----:R-:W-:Y:S01]  /*2f40*/  PRMT R2, RZ, 0x654, R5 ;  /* 0x00000654ff027816 */ /* 0x002fe20000000005 */
[----:B------:R-:W-:Y:S01]  /*2f50*/  @!P2 IMAD.MOV.U32 R4, RZ, RZ, 0x10 ;  /* 0x00000010ff04a424 */ /* 0x000fe200078e00ff */
[----:B------:R-:W-:Y:S01]  /*2f60*/  SHF.L.U32 R5, R12, 0x1f, RZ ;  /* 0x0000001f0c057819 */ /* 0x000fe200000006ff */
[----:B------:R-:W-:Y:S01]  /*2f70*/  UIADD3 UR4, UPT, UPT, UR5, 0x120, URZ ;  /* 0x0000012005047890 */ /* 0x000fe2000fffe0ff */
[----:B------:R1:W-:Y:S05]  /*2f80*/  SYNCS.ARRIVE.TRANS64.RED.A1T0 RZ, [R2+URZ], RZ ;  /* 0x000000ff02ff79a7 */ /* 0x0003ea00081004ff */
[----:B------:R-:W-:Y:S01]  /*2f90*/  IMAD.U32 R6, RZ, RZ, UR4 ;  /* 0x00000004ff067e24 */ /* 0x000fe2000f8e00ff */
[----:B------:R-:W2:Y:S04]  /*2fa0*/  SYNCS.PHASECHK.TRANS64.TRYWAIT P0, [UR5+0x130], R5 ;  /* 0x00013005ff0075a7 */ /* 0x000ea80008001105 */
[----:B------:R-:W-:Y:S01]  /*2fb0*/  PRMT R6, R0, 0x654, R6 ;  /* 0x0000065400067816 */ /* 0x000fe20000000006 */
[----:B-12---:R-:W-:Y:S06]  /*2fc0*/  @!P0 BRA `(.L_x_59) ;  /* 0x0000006400b88947 */ /* 0x006fec0003800000 */
.L_x_191:
[----:B------:R-:W-:Y:S01]  /*2fd0*/  ULEA UR4, UR6, UR46, 0x4 ;  /* 0x0000002e06047291 */ /* 0x000fe2000f8e20ff */
[----:B------:R-:W-:Y:S01]  /*2fe0*/  SEL R3, R6, R3, !P2 ;  /* 0x0000000306037207 */ /* 0x000fe20005000000 */
[----:B------:R-:W-:Y:S01]  /*2ff0*/  UIADD3 UR5, UPT, UPT, UR5, 0x120, URZ ;  /* 0x0000012005057890 */ /* 0x000fe2000fffe0ff */
[----:B-1----:R-:W-:Y:S01]  /*3000*/  LEA R2, R11, UR46, 0x3 ;  /* 0x0000002e0b027c11 */ /* 0x002fe2000f8e18ff */
[----:B------:R-:W-:Y:S01]  /*3010*/  UIADD3 UR4, UPT, UPT, UR4, 0x1b0, URZ ;  /* 0x000001b004047890 */ /* 0x000fe2000fffe0ff */
[----:B------:R1:W-:Y:S01]  /*3020*/  @!P2 SYNCS.ARRIVE.TRANS64.RED RZ, [R3+URZ], R4 ;  /* 0x0000000403ffa9a7 */ /* 0x0003e200080004ff */
[----:B------:R-:W-:Y:S01]  /*3030*/  UIADD3 UR6, UPT, UPT, UR6, 0x1, URZ ;  /* 0x0000000106067890 */ /* 0x000fe2000fffe0ff */
[----:B------:R-:W-:-:S03]  /*3040*/  VIADD R8, R8, 0x1 ;  /* 0x0000000108087836 */ /* 0x000fc60000000000 */
[----:B------:R-:W-:Y:S02]  /*3050*/  UISETP.NE.AND UP0, UPT, UR6, 0x2, UPT ;  /* 0x000000020600788c */ /* 0x000fe4000bf05270 */
[----:B------:R-:W-:Y:S01]  /*3060*/  ISETP.NE.AND P0, PT, R8, 0x2, PT ;  /* 0x000000020800780c */ /* 0x000fe20003f05270 */
[----:B------:R-:W-:Y:S06]  /*3070*/  UGETNEXTWORKID.BROADCAST [UR4], [UR5] ;  /* 0x00000000040073ca */ /* 0x000fec0008000100 */
[----:B------:R-:W-:Y:S02]  /*3080*/  USEL UR4, URZ, 0x1, UP0 ;  /* 0x00000001ff047887 */ /* 0x000fe40008000000 */
[----:B------:R-:W-:-:S04]  /*3090*/  USEL UR6, UR6, URZ, UP0 ;  /* 0x000000ff06067287 */ /* 0x000fc80008000000 */
[----:B------:R-:W-:Y:S02]  /*30a0*/  LOP3.LUT R12, R12, UR4, RZ, 0x3c, !PT ;  /* 0x000000040c0c7c12 */ /* 0x000fe4000f8e3cff */
[----:B-1----:R-:W-:-:S04]  /*30b0*/  SHF.L.U32 R4, R10, 0x1f, RZ ;  /* 0x0000001f0a047819 */ /* 0x002fc800000006ff */
[----:B------:R-:W1:Y:S02]  /*30c0*/  SYNCS.PHASECHK.TRANS64.TRYWAIT P1, [R2+URZ+0x120], R4 ;  /* 0x00012004020075a7 */ /* 0x000e6400080211ff */
[----:B-1----:R-:W-:Y:S05]  /*30d0*/  @!P1 BRA `(.L_x_60) ;  /* 0x00000064008c9947 */ /* 0x002fea0003800000 */
.L_x_192:
[C---:B-1----:R-:W-:Y:S01]  /*30e0*/  LEA R4, R11.reuse, UR46, 0x4 ;  /* 0x0000002e0b047c11 */ /* 0x042fe2000f8e20ff */
[----:B------:R-:W-:Y:S01]  /*30f0*/  VIADD R2, R2, 0x130 ;  /* 0x0000013002027836 */ /* 0x000fe20000000000 */
[----:B------:R-:W-:Y:S01]  /*3100*/  SEL R8, R8, RZ, P0 ;  /* 0x000000ff08087207 */ /* 0x000fe20000000000 */
[----:B------:R-:W-:-:S03]  /*3110*/  VIADD R11, R11, 0x1 ;  /* 0x000000010b0b7836 */ /* 0x000fc60000000000 */
[----:B------:R-:W1:Y:S01]  /*3120*/  LDS.128 R4, [R4+0x1b0] ;  /* 0x0001b00004047984 */ /* 0x000e620000000c00 */
[----:B------:R-:W-:Y:S02]  /*3130*/  PRMT R2, RZ, 0x654, R2 ;  /* 0x00000654ff027816 */ /* 0x000fe40000000002 */
[C---:B------:R-:W-:Y:S01]  /*3140*/  ISETP.NE.AND P1, PT, R11.reuse, 0x2, PT ;  /* 0x000000020b00780c */ /* 0x040fe20003f25270 */
[----:B------:R-:W-:Y:S01]  /*3150*/  @!PT LDS RZ, [RZ] ;  /* 0x00000000fffff984 */ /* 0x000fe20000000800 */
[----:B------:R-:W-:Y:S01]  /*3160*/  @!PT LDS RZ, [RZ] ;  /* 0x00000000fffff984 */ /* 0x000fe20000000800 */
[----:B------:R-:W-:Y:S01]  /*3170*/  @!PT LDS RZ, [RZ] ;  /* 0x00000000fffff984 */ /* 0x000fe20000000800 */
[----:B------:R-:W-:Y:S01]  /*3180*/  @!PT LDS RZ, [RZ] ;  /* 0x00000000fffff984 */ /* 0x000fe20000000800 */
[----:B------:R2:W-:Y:S06]  /*3190*/  MEMBAR.ALL.CTA ;  /* 0x0000000000007992 */ /* 0x0005ec0000008000 */
[----:B--2---:R-:W2:Y:S01]  /*31a0*/  FENCE.VIEW.ASYNC.S ;  /* 0x00000000000073c6 */ /* 0x004ea20000000000 */
[----:B------:R-:W-:Y:S01]  /*31b0*/  SEL R11, R11, RZ, P1 ;  /* 0x000000ff0b0b7207 */ /* 0x000fe20000800000 */
[----:B--2---:R2:W-:Y:S01]  /*31c0*/  SYNCS.ARRIVE.TRANS64.RED.A1T0 RZ, [R2+URZ], RZ ;  /* 0x000000ff02ff79a7 */ /* 0x0045e200081004ff */
[----:B-1----:R-:W-:-:S02]  /*31d0*/  LOP3.LUT P3, RZ, R6, 0x1, RZ, 0xc0, !PT ;  /* 0x0000000106ff7812 */ /* 0x002fc4000786c0ff */
[----:B------:R-:W-:-:S04]  /*31e0*/  SEL R4, RZ, 0x1, P1 ;  /* 0x00000001ff047807 */ /* 0x000fc80000800000 */
[----:B------:R-:W-:Y:S02]  /*31f0*/  LOP3.LUT R10, R10, R4, RZ, 0x3c, !PT ;  /* 0x000000040a0a7212 */ /* 0x000fe400078e3cff */
[----:B--2---:R-:W-:-:S04]  /*3200*/  SEL R2, RZ, 0x1, P0 ;  /* 0x00000001ff027807 */ /* 0x004fc80000000000 */
[----:B------:R-:W-:Y:S01]  /*3210*/  LOP3.LUT R9, R9, R2, RZ, 0x3c, !PT ;  /* 0x0000000209097212 */ /* 0x000fe200078e3cff */
[----:B------:R-:W-:Y:S06]  /*3220*/  @P3 BRA `(.L_x_61) ;  /* 0xfffffffc002c3947 */ /* 0x000fec000383ffff */
[----:B------:R-:W-:Y:S01]  /*3230*/  ULEA UR5, UR6, UR46, 0x3 ;  /* 0x0000002e06057291 */ /* 0x000fe2000f8e18ff */
[----:B------:R-:W-:-:S08]  /*3240*/  SHF.L.U32 R2, R12, 0x1f, RZ ;  /* 0x0000001f0c027819 */ /* 0x000fd000000006ff */
[----:B------:R-:W1:Y:S02]  /*3250*/  SYNCS.PHASECHK.TRANS64 P0, [UR5+0x130], R2 ;  /* 0x00013002ff0075a7 */ /* 0x000e640008001005 */
[----:B-1----:R-:W-:Y:S05]  /*3260*/  @P0 BRA `(.L_x_62) ;  /* 0x0000000000080947 */ /* 0x002fea0003800000 */
[----:B------:R-:W1:Y:S02]  /*3270*/  SYNCS.PHASECHK.TRANS64.TRYWAIT P0, [UR5+0x130], R2 ;  /* 0x00013002ff0075a7 */ /* 0x000e640008001105 */
[----:B-1----:R-:W-:Y:S05]  /*3280*/  @!P0 BRA `(.L_x_63) ;  /* 0x0000006400348947 */ /* 0x002fea0003800000 */
.L_x_62:
[----:B------:R-:W-:-:S04]  /*3290*/  UIADD3 UR4, UPT, UPT, UR6, 0x1, URZ ;  /* 0x0000000106047890 */ /* 0x000fc8000fffe0ff */
[----:B------:R-:W-:-:S04]  /*32a0*/  UISETP.NE.AND UP0, UPT, UR4, 0x2, UPT ;  /* 0x000000020400788c */ /* 0x000fc8000bf05270 */
[----:B------:R-:W-:Y:S02]  /*32b0*/  USEL UR7, URZ, 0x1, UP0 ;  /* 0x00000001ff077887 */ /* 0x000fe40008000000 */
[----:B------:R-:W-:-:S04]  /*32c0*/  USEL UR4, UR4, URZ, UP0 ;  /* 0x000000ff04047287 */ /* 0x000fc80008000000 */
[----:B------:R-:W-:Y:S01]  /*32d0*/  ULEA UR4, UR4, UR46, 0x3 ;  /* 0x0000002e04047291 */ /* 0x000fe2000f8e18ff */
[----:B-1----:R-:W-:-:S04]  /*32e0*/  LOP3.LUT R2, R12, UR7, RZ, 0x3c, !PT ;  /* 0x000000070c027c12 */ /* 0x002fc8000f8e3cff */
[----:B------:R-:W-:-:S04]  /*32f0*/  SHF.L.U32 R0, R2, 0x1f, RZ ;  /* 0x0000001f02007819 */ /* 0x000fc800000006ff */
[----:B------:R-:W1:Y:S02]  /*3300*/  SYNCS.PHASECHK.TRANS64 P0, [UR4+0x130], R0 ;  /* 0x00013000ff0075a7 */ /* 0x000e640008001004 */
[----:B-1----:R-:W-:Y:S05]  /*3310*/  @P0 EXIT ;  /* 0x000000000000094d */ /* 0x002fea0003800000 */
[----:B------:R-:W-:Y:S02]  /*3320*/  SHF.L.U32 R2, R2, 0x1f, RZ ;  /* 0x0000001f02027819 */ /* 0x000fe400000006ff */
[----:B------:R-:W-:-:S07]  /*3330*/  MOV R0, UR4 ;  /* 0x0000000400007c02 */ /* 0x000fce0008000f00 */
.L_x_64:
[----:B-1----:R1:W2:Y:S02]  /*3340*/  SYNCS.PHASECHK.TRANS64.TRYWAIT P0, [R0+URZ+0x130], R2 ;  /* 0x00013002000075a7 */ /* 0x0022a400080011ff */
[----:B--2---:R-:W-:Y:S05]  /*3350*/  @!P0 NANOSLEEP.SYNCS 0x989680 ;  /* 0x009896800000895d */ /* 0x004fea0003900000 */
[----:B------:R-:W2:Y:S02]  /*3360*/  @!P0 SYNCS.PHASECHK.TRANS64 P0, [R0+URZ+0x130], R2 ;  /* 0x00013002000085a7 */ /* 0x000ea400080010ff */
[----:B--2---:R-:W-:Y:S05]  /*3370*/  @P0 EXIT ;  /* 0x000000000000094d */ /* 0x004fea0003800000 */
[----:B------:R-:W-:Y:S05]  /*3380*/  BRA `(.L_x_64) ;  /* 0xfffffffc00ec7947 */ /* 0x000fea000383ffff */
.L_x_57:
[----:B------:R-:W-:Y:S05]  /*3390*/  BRA.U UP4, `(.L_x_65) ;  /* 0x0000001104d87547 */ /* 0x000fea000b800000 */
[----:B------:R-:W-:Y:S01]  /*33a0*/  UMOV UR6, 0x40 ;  /* 0x0000004000067882 */ /* 0x000fe20000000000 */
[----:B------:R-:W-:Y:S01]  /*33b0*/  NOP ;  /* 0x0000000000007918 */ /* 0x000fe20000000000 */
[----:B------:R-:W-:Y:S01]  /*33c0*/  ULEA UR6, UR46, UR6, 0x18 ;  /* 0x000000062e067291 */ /* 0x000fe2000f8ec0ff */
[----:B------:R-:W-:Y:S02]  /*33d0*/  UMOV UR7, 0x400 ;  /* 0x0000040000077882 */ /* 0x000fe40000000000 */
[----:B------:R-:W-:-:S06]  /*33e0*/  ULEA UR46, UR46, UR7, 0x18 ;  /* 0x000000072e2e7291 */ /* 0x000fcc000f8ec0ff */
[----:B------:R-:W1:Y:S02]  /*33f0*/  LDS.U8 R0, [UR6+0x1c] ;  /* 0x00001c06ff007984 */ /* 0x000e640008000000 */
[----:B-1----:R-:W-:-:S13]  /*3400*/  ISETP.NE.AND P0, PT, R0, RZ, PT ;  /* 0x000000ff0000720c */ /* 0x002fda0003f05270 */
[----:B------:R-:W-:Y:S05]  /*3410*/  @P0 BRA `(.L_x_66) ;  /* 0x0000000400080947 */ /* 0x000fea0003800000 */
[----:B------:R-:W-:Y:S02]  /*3420*/  UISETP.NE.U32.AND UP0, UPT, UR5, 0x1, UPT ;  /* 0x000000010500788c */ /* 0x000fe4000bf05070 */
[----:B------:R-:W-:-:S07]  /*3430*/  UIADD3 UR8, UPT, UPT, UR6, 0x8, URZ ;  /* 0x0000000806087890 */ /* 0x000fce000fffe0ff */
[----:B------:R-:W-:Y:S05]  /*3440*/  BRA.U !UP0, `(.L_x_67) ;  /* 0x00000001089c7547 */ /* 0x000fea000b800000 */
[----:B------:R-:W-:Y:S01]  /*3450*/  ELECT P0, URZ, PT ;  /* 0x0000000000ff782f */ /* 0x000fe20003800000 */
[----:B------:R-:W-:-:S12]  /*3460*/  BSSY B0, `(.L_x_67) ;  /* 0x0000025000007945 */ /* 0x000fd80003800000 */
[----:B------:R-:W-:Y:S05]  /*3470*/  @!P0 BRA `(.L_x_68) ;  /* 0x00000000008c8947 */ /* 0x000fea0003800000 */
[----:B------:R-:W-:-:S05]  /*3480*/  UMOV UR7, 0x10 ;  /* 0x0000001000077882 */ /* 0x000fca0000000000 */
[----:B------:R-:W-:Y:S04]  /*3490*/  DEPBAR.LE SB1, 0x36 ;  /* 0x00009d800000791a */ /* 0x000fe80000000000 */
[----:B------:R-:W1:Y:S02]  /*34a0*/  UTCATOMSWS.2CTA.FIND_AND_SET.ALIGN UP1, UR7, UR7 ;  /* 0x00000007000775e3 */ /* 0x000e640008220800 */
[----:B-1----:R-:W-:Y:S01]  /*34b0*/  MOV R8, UR7 ;  /* 0x0000000700087c02 */ /* 0x002fe20008000f00 */
[----:B------:R-:W-:Y:S06]  /*34c0*/  BRA.U UP1, `(.L_x_69) ;  /* 0x0000000101187547 */ /* 0x000fec000b800000 */
.L_x_70:
[----:B------:R-:W-:Y:S05]  /*34d0*/  NANOSLEEP 0x64 ;  /* 0x000000640000795d */ /* 0x000fea0003800000 */
[----:B------:R-:W-:-:S05]  /*34e0*/  UMOV UR7, 0x10 ;  /* 0x0000001000077882 */ /* 0x000fca0000000000 */
[----:B------:R-:W-:Y:S04]  /*34f0*/  DEPBAR.LE SB1, 0x36 ;  /* 0x00009d800000791a */ /* 0x000fe80000000000 */
[----:B------:R-:W1:Y:S02]  /*3500*/  UTCATOMSWS.2CTA.FIND_AND_SET.ALIGN UP1, UR7, UR7 ;  /* 0x00000007000775e3 */ /* 0x000e640008220800 */
[----:B-1----:R-:W-:Y:S01]  /*3510*/  MOV R8, UR7 ;  /* 0x0000000700087c02 */ /* 0x002fe20008000f00 */
[----:B------:R-:W-:Y:S05]  /*3520*/  BRA.U !UP1, `(.L_x_70) ;  /* 0xfffffffd09e87547 */ /* 0x000fea000b83ffff */
.L_x_69:
[----:B------:R-:W1:Y:S01]  /*3530*/  LDS R4, [UR6+0x10] ;  /* 0x00001006ff047984 */ /* 0x000e620008000800 */
[----:B------:R-:W-:Y:S01]  /*3540*/  IMAD.U32 R0, RZ, RZ, UR46 ;  /* 0x0000002eff007e24 */ /* 0x000fe2000f8e00ff */
[----:B------:R-:W-:-:S03]  /*3550*/  MOV R2, UR4 ;  /* 0x0000000400027c02 */ /* 0x000fc60008000f00 */
[----:B------:R-:W-:Y:S01]  /*3560*/  VIADD R0, R0, 0x1d0 ;  /* 0x000001d000007836 */ /* 0x000fe20000000000 */
[----:B-1----:R-:W-:-:S04]  /*3570*/  SHF.L.U32 R4, R4, 0x1f, RZ ;  /* 0x0000001f04047819 */ /* 0x002fc800000006ff */
[----:B------:R-:W1:Y:S02]  /*3580*/  SYNCS.PHASECHK.TRANS64.TRYWAIT P0, [UR6+0x8], R4 ;  /* 0x00000804ff0075a7 */ /* 0x000e640008001106 */
[----:B-1----:R-:W-:Y:S05]  /*3590*/  @P0 BRA `(.L_x_71) ;  /* 0x0000000000080947 */ /* 0x002fea0003800000 */
[----:B------:R-:W1:Y:S02]  /*35a0*/  SYNCS.PHASECHK.TRANS64.TRYWAIT P0, [UR6+0x8], R4 ;  /* 0x00000804ff0075a7 */ /* 0x000e640008001106 */
[----:B-1----:R-:W-:Y:S05]  /*35b0*/  @!P0 BRA `(.L_x_72) ;  /* 0x0000006000808947 */ /* 0x002fea0003800000 */
.L_x_71:
[----:B------:R-:W-:Y:S01]  /*35c0*/  PRMT R2, R2, 0x654, R0 ;  /* 0x0000065402027816 */ /* 0x000fe20000000000 */
[----:B------:R-:W-:Y:S01]  /*35d0*/  HFMA2 R0, -RZ, RZ, 0, 5.9604644775390625e-08 ;  /* 0x00000001ff007431 */ /* 0x000fe200000001ff */
[----:B------:R-:W-:Y:S01]  /*35e0*/  UPRMT UR7, UR4, 0x654, UR8 ;  /* 0x0000065404077896 */ /* 0x000fe20008000008 */
[----:B------:R-:W-:Y:S02]  /*35f0*/  IMAD.MOV.U32 R6, RZ, RZ, 0xffff ;  /* 0x0000ffffff067424 */ /* 0x000fe400078e00ff */
[----:B-1----:R-:W-:Y:S02]  /*3600*/  IMAD.MOV.U32 R4, RZ, RZ, 0x4 ;  /* 0x00000004ff047424 */ /* 0x002fe400078e00ff */
[----:B------:R-:W-:Y:S01]  /*3610*/  IMAD.SHL.U32 R7, R8, 0x20, RZ ;  /* 0x0000002008077824 */ /* 0x000fe200078e00ff */
[----:B------:R-:W-:Y:S02]  /*3620*/  MOV R3, UR7 ;  /* 0x0000000700037c02 */ /* 0x000fe40008000f00 */
[-C--:B------:R-:W-:Y:S01]  /*3630*/  SHF.L.U32 R6, R6, R8.reuse, RZ ;  /* 0x0000000806067219 */ /* 0x080fe200000006ff */
[----:B------:R1:W-:Y:S01]  /*3640*/  SYNCS.ARRIVE.TRANS64.RED RZ, [UR7], R4 ;  /* 0x00000004ffff79a7 */ /* 0x0003e20008000407 */
[----:B------:R-:W-:Y:S01]  /*3650*/  SHF.L.U32 R5, R0, R8, RZ ;  /* 0x0000000800057219 */ /* 0x000fe200000006ff */
[----:B------:R1:W-:Y:S04]  /*3660*/  STS [UR46+0x1d0], R7 ;  /* 0x0001d007ff007988 */ /* 0x0003e8000800082e */
[----:B------:R1:W-:Y:S04]  /*3670*/  STAS [R2.64], R8 ;  /* 0x0000000802007dbd */ /* 0x0003e8000c0008ff */
[----:B------:R1:W-:Y:S04]  /*3680*/  ATOMS.OR RZ, [UR6+0x14], R6 ;  /* 0x00001406ffff798c */ /* 0x0003e8000b000006 */
[----:B------:R1:W-:Y:S04]  /*3690*/  ATOMS.OR RZ, [UR6+0x18], R5 ;  /* 0x00001805ffff798c */ /* 0x0003e8000b000006 */
[----:B------:R1:W-:Y:S02]  /*36a0*/  ATOMS.XOR RZ, [UR6+0x10], R0 ;  /* 0x00001000ffff798c */ /* 0x0003e4000b800006 */
.L_x_68:
[----:B------:R-:W-:Y:S05]  /*36b0*/  BSYNC B0 ;  /* 0x0000000000007941 */ /* 0x000fea0003800000 */
.L_x_67:
[----:B------:R-:W-:Y:S05]  /*36c0*/  BRA.U UP0, `(.L_x_73) ;  /* 0x00000001006c7547 */ /* 0x000fea000b800000 */
[----:B------:R-:W-:-:S03]  /*36d0*/  UMOV UR7, 0xffffffff ;  /* 0xffffffff00077882 */ /* 0x000fc60000000000 */
[----:B------:R-:W-:Y:S05]  /*36e0*/  BRA.DIV UR7, `(.L_x_74) ;  /* 0x00000062074c7947 */ /* 0x000fea000b800000 */
[----:B------:R-:W-:-:S13]  /*36f0*/  ELECT P6, URZ, PT ;  /* 0x0000000000ff782f */ /* 0x000fda00038c0000 */
.L_x_196:
[----:B------:R-:W-:Y:S05]  /*3700*/  @!P6 BRA `(.L_x_73) ;  /* 0x00000000005ce947 */ /* 0x000fea0003800000 */
[----:B-1----:R-:W1:Y:S02]  /*3710*/  LDS R2, [UR6+0x10] ;  /* 0x00001006ff027984 */ /* 0x002e640008000800 */
[----:B-1----:R-:W-:-:S04]  /*3720*/  SHF.L.U32 R2, R2, 0x1f, RZ ;  /* 0x0000001f02027819 */ /* 0x002fc800000006ff */
[----:B------:R-:W1:Y:S02]  /*3730*/  SYNCS.PHASECHK.TRANS64.TRYWAIT P0, [UR6+0x8], R2 ;  /* 0x00000802ff0075a7 */ /* 0x000e640008001106 */
[----:B-1----:R-:W-:Y:S05]  /*3740*/  @P0 BRA `(.L_x_75) ;  /* 0x0000000000080947 */ /* 0x002fea0003800000 */
[----:B------:R-:W1:Y:S02]  /*3750*/  SYNCS.PHASECHK.TRANS64.TRYWAIT P0, [UR6+0x8], R2 ;  /* 0x00000802ff0075a7 */ /* 0x000e640008001106 */
[----:B-1----:R-:W-:Y:S05]  /*3760*/  @!P0 BRA `(.L_x_76) ;  /* 0x00000060004c8947 */ /* 0x002fea0003800000 */
.L_x_75:
[----:B------:R-:W2:Y:S01]  /*3770*/  LDS R4, [UR46+0x1d0] ;  /* 0x0001d02eff047984 */ /* 0x000ea20008000800 */
[----:B-1----:R-:W-:Y:S02]  /*3780*/  HFMA2 R0, -RZ, RZ, 0, 5.9604644775390625e-08 ;  /* 0x00000001ff007431 */ /* 0x002fe400000001ff */
[----:B------:R-:W-:Y:S01]  /*3790*/  IMAD.MOV.U32 R2, RZ, RZ, 0xffff ;  /* 0x0000ffffff027424 */ /* 0x000fe200078e00ff */
[----:B------:R-:W-:Y:S01]  /*37a0*/  UPRMT UR7, UR4, 0x654, UR8 ;  /* 0x0000065404077896 */ /* 0x000fe20008000008 */
[----:B--2---:R-:W-:-:S03]  /*37b0*/  IMAD.SHL.U32 R3, R4, 0x20, RZ ;  /* 0x0000002004037824 */ /* 0x004fc600078e00ff */
[-C--:B------:R-:W-:Y:S02]  /*37c0*/  SHF.L.U32 R2, R2, R4.reuse, RZ ;  /* 0x0000000402027219 */ /* 0x080fe400000006ff */
[----:B------:R-:W-:Y:S01]  /*37d0*/  SHF.L.U32 R4, R0, R4, RZ ;  /* 0x0000000400047219 */ /* 0x000fe200000006ff */
[----:B------:R2:W-:Y:S04]  /*37e0*/  STS [UR46+0x1d0], R3 ;  /* 0x0001d003ff007988 */ /* 0x0005e8000800082e */
[----:B------:R2:W-:Y:S04]  /*37f0*/  ATOMS.OR RZ, [UR6+0x14], R2 ;  /* 0x00001402ffff798c */ /* 0x0005e8000b000006 */
[----:B------:R2:W-:Y:S01]  /*3800*/  ATOMS.OR RZ, [UR6+0x18], R4 ;  /* 0x00001804ffff798c */ /* 0x0005e2000b000006 */
[----:B------:R-:W-:Y:S03]  /*3810*/  SYNCS.ARRIVE.TRANS64.RED.A1T0 RZ, [UR7], RZ ;  /* 0x000000ffffff79a7 */ /* 0x000fe60008100407 */
[----:B------:R2:W-:Y:S01]  /*3820*/  ATOMS.XOR RZ, [UR6+0x10], R0 ;  /* 0x00001000ffff798c */ /* 0x0005e2000b800006 */
[----:B------:R-:W-:Y:S05]  /*3830*/  BRA `(.L_x_73) ;  /* 0x0000000000107947 */ /* 0x000fea0003800000 */
.L_x_66:
[----:B------:R-:W-:Y:S02]  /*3840*/  MOV R0, 0xffffffff ;  /* 0xffffffff00007802 */ /* 0x000fe40000000f00 */
[----:B------:R-:W-:-:S03]  /*3850*/  MOV R2, 0x3880 ;  /* 0x0000388000027802 */ /* 0x000fc60000000f00 */
[----:B------:R1:W-:Y:S04]  /*3860*/  STS [UR46+0x1d0], R0 ;  /* 0x0001d000ff007988 */ /* 0x0003e8000800082e */
[----:B-1---5:R-:W-:Y:S05]  /*3870*/  CALL.REL.NOINC `($__internal_1_$__cuda_sm10x_tcgen05_guardrail_trap_phase_invalid_during_alloc) ;  /* 0x0000006800207944 */ /* 0x022fea0003c00000 */
.L_x_73:
[----:B------:R-:W-:Y:S05]  /*3880*/  WARPSYNC.ALL ;  /* 0x0000000000007948 */ /* 0x000fea0003800000 */
[----:B------:R-:W3:Y:S01]  /*3890*/  S2UR UR7, SR_CgaCtaId ;  /* 0x00000000000779c3 */ /* 0x000ee20000008800 */
[----:B------:R-:W-:Y:S01]  /*38a0*/  UMOV UR6, 0x400 ;  /* 0x0000040000067882 */ /* 0x000fe20000000000 */
[----:B------:R-:W-:-:S06]  /*38b0*/  NOP ;  /* 0x0000000000007918 */ /* 0x000fcc0000000000 */
[----:B------:R-:W-:Y:S06]  /*38c0*/  BAR.ARV 0x6, 0xa0 ;  /* 0x0182800000007b1d */ /* 0x000fec0000002000 */
[----:B------:R-:W4:Y:S01]  /*38d0*/  LDCU UR8, c[0x0][0x38c] ;  /* 0x00007180ff0877ac */ /* 0x000f220008000800 */
[----:B------:R-:W-:Y:S01]  /*38e0*/  LOP3.LUT R11, R11, 0xffff, RZ, 0xc0, !PT ;  /* 0x0000ffff0b0b7812 */ /* 0x000fe200078ec0ff */
[----:B------:R-:W-:Y:S01]  /*38f0*/  IMAD.MOV.U32 R9, RZ, RZ, 0x1 ;  /* 0x00000001ff097424 */ /* 0x000fe200078e00ff */
[----:B------:R-:W-:Y:S01]  /*3900*/  LOP3.LUT R10, R10, 0xffff, RZ, 0xc0, !PT ;  /* 0x0000ffff0a0a7812 */ /* 0x000fe200078ec0ff */
[----:B-1----:R-:W-:Y:S01]  /*3910*/  IMAD.MOV.U32 R8, RZ, RZ, RZ ;  /* 0x000000ffff087224 */ /* 0x002fe200078e00ff */
[----:B------:R-:W-:-:S02]  /*3920*/  R2UR UR12, R11 ;  /* 0x000000000b0c72ca */ /* 0x000fc400000e0000 */
[----:B--2---:R-:W-:Y:S02]  /*3930*/  CS2R R2, SRZ ;  /* 0x0000000000027805 */ /* 0x004fe4000001ff00 */
[----:B------:R-:W-:Y:S01]  /*3940*/  R2UR UR11, R10 ;  /* 0x000000000a0b72ca */ /* 0x000fe200000e0000 */
[----:B------:R-:W-:Y:S01]  /*3950*/  UMOV UR19, URZ ;  /* 0x000000ff00137c82 */ /* 0x000fe20008000000 */
[----:B------:R-:W-:Y:S01]  /*3960*/  UMOV UR18, URZ ;  /* 0x000000ff00127c82 */ /* 0x000fe20008000000 */
[----:B---3--:R-:W-:Y:S01]  /*3970*/  ULEA UR7, UR7, UR6, 0x18 ;  /* 0x0000000607077291 */ /* 0x008fe2000f8ec0ff */
[----:B------:R-:W-:Y:S01]  /*3980*/  UMOV UR17, URZ ;  /* 0x000000ff00117c82 */ /* 0x000fe20008000000 */
[----:B------:R-:W-:Y:S02]  /*3990*/  UISETP.NE.AND UP2, UPT, UR5, URZ, UPT ;  /* 0x000000ff0500728c */ /* 0x000fe4000bf45270 */
[----:B------:R-:W-:Y:S02]  /*39a0*/  UIADD3 UR13, UPT, UPT, UR7, 0x4300, URZ ;  /* 0x00004300070d7890 */ /* 0x000fe4000fffe0ff */
[----:B------:R-:W-:-:S03]  /*39b0*/  UIADD3 UR14, UPT, UPT, UR7, 0x1e300, URZ ;  /* 0x0001e300070e7890 */ /* 0x000fc6000fffe0ff */
[----:B------:R-:W1:Y:S01]  /*39c0*/  LDS R0, [UR7+0x1d0] ;  /* 0x0001d007ff007984 */ /* 0x000e620008000800 */
[----:B----4-:R-:W-:Y:S02]  /*39d0*/  UIADD3 UR8, UPT, UPT, UR8, 0x3f, URZ ;  /* 0x0000003f08087890 */ /* 0x010fe4000fffe0ff */
[----:B------:R-:W-:Y:S02]  /*39e0*/  USHF.R.U32.HI UR13, URZ, 0x4, UR13 ;  /* 0x00000004ff0d7899 */ /* 0x000fe4000801160d */
[----:B------:R-:W-:Y:S02]  /*39f0*/  USHF.R.S32.HI UR6, URZ, 0x1f, UR8 ;  /* 0x0000001fff067899 */ /* 0x000fe40008011408 */
[----:B------:R-:W-:Y:S02]  /*3a00*/  USHF.R.U32.HI UR14, URZ, 0x4, UR14 ;  /* 0x00000004ff0e7899 */ /* 0x000fe4000801160e */
[----:B------:R-:W-:Y:S02]  /*3a10*/  ULEA.HI UR6, UR6, UR8, URZ, 0x6 ;  /* 0x0000000806067291 */ /* 0x000fe4000f8f30ff */
[----:B------:R-:W-:-:S02]  /*3a20*/  ULOP3.LUT UR13, UR13, 0x3fff, URZ, 0xc0, !UPT ;  /* 0x00003fff0d0d7892 */ /* 0x000fc4000f8ec0ff */
[----:B------:R-:W-:Y:S02]  /*3a30*/  USHF.R.S32.HI UR6, URZ, 0x6, UR6 ;  /* 0x00000006ff067899 */ /* 0x000fe40008011406 */
[----:B------:R-:W-:Y:S02]  /*3a40*/  ULOP3.LUT UR14, UR14, 0x3fff, URZ, 0xc0, !UPT ;  /* 0x00003fff0e0e7892 */ /* 0x000fe4000f8ec0ff */
[----:B------:R-:W-:Y:S01]  /*3a50*/  UISETP.LT.AND UP0, UPT, UR6, 0x1, UPT ;  /* 0x000000010600788c */ /* 0x000fe2000bf01270 */
[----:B------:R-:W-:Y:S01]  /*3a60*/  UMOV UR28, 0x0 ;  /* 0x00000000001c7882 */ /* 0x000fe20000000000 */
[----:B------:R-:W-:Y:S01]  /*3a70*/  UMOV UR29, 0x8200490 ;  /* 0x08200490001d7882 */ /* 0x000fe20000000000 */
[----:B------:R-:W-:Y:S02]  /*3a80*/  ULOP3.LUT UR13, UR13, 0x10000, URZ, 0xfc, !UPT ;  /* 0x000100000d0d7892 */ /* 0x000fe4000f8efcff */
[----:B------:R-:W-:Y:S02]  /*3a90*/  ULOP3.LUT UR14, UR14, 0x10000, URZ, 0xfc, !UPT ;  /* 0x000100000e0e7892 */ /* 0x000fe4000f8efcff */
[----:B------:R-:W-:Y:S01]  /*3aa0*/  USEL UR20, UR6, 0x1, !UP0 ;  /* 0x0000000106147887 */ /* 0x000fe2000c000000 */
[----:B------:R-:W-:Y:S01]  /*3ab0*/  UMOV UR26, 0x0 ;  /* 0x00000000001a7882 */ /* 0x000fe20000000000 */
[----:B------:R-:W-:Y:S01]  /*3ac0*/  UMOV UR27, 0x8200490 ;  /* 0x08200490001b7882 */ /* 0x000fe20000000000 */
[----:B------:R-:W-:Y:S01]  /*3ad0*/  UMOV UR24, 0x0 ;  /* 0x0000000000187882 */ /* 0x000fe20000000000 */
[----:B------:R-:W-:Y:S01]  /*3ae0*/  UMOV UR25, 0x8200490 ;  /* 0x0820049000197882 */ /* 0x000fe20000000000 */
[----:B------:R-:W-:Y:S01]  /*3af0*/  UMOV UR22, 0x0 ;  /* 0x0000000000167882 */ /* 0x000fe20000000000 */
[----:B------:R-:W-:Y:S01]  /*3b00*/  UMOV UR23, 0x8200490 ;  /* 0x0820049000177882 */ /* 0x000fe20000000000 */
[----:B-1----:R-:W-:-:S15]  /*3b10*/  R2UR UR21, R0 ;  /* 0x00000000001572ca */ /* 0x002fde00000e0000 */
.L_x_84:
[C---:B------:R-:W-:Y:S02]  /*3b20*/  LEA R0, R8.reuse, UR7, 0x3 ;  /* 0x0000000708007c11 */ /* 0x040fe4000f8e18ff */
[----:B------:R-:W-:Y:S02]  /*3b30*/  SHF.L.U32 R4, R3, 0x1f, RZ ;  /* 0x0000001f03047819 */ /* 0x000fe400000006ff */
[----:B------:R-:W-:Y:S02]  /*3b40*/  LEA R5, R8, UR7, 0x4 ;  /* 0x0000000708057c11 */ /* 0x000fe4000f8e20ff */
[----:B------:R-:W1:Y:S02]  /*3b50*/  SYNCS.PHASECHK.TRANS64.TRYWAIT P0, [R0+URZ+0x120], R4 ;  /* 0x00012004000075a7 */ /* 0x000e6400080011ff */
[----:B-1-34-:R-:W-:Y:S05]  /*3b60*/  @!P0 BRA `(.L_x_77) ;  /* 0x0000005c00648947 */ /* 0x01afea0003800000 */
.L_x_197:
[----:B-1----:R-:W1:Y:S01]  /*3b70*/  LDS.128 R4, [R5+0x1b0] ;  /* 0x0001b00005047984 */ /* 0x002e620000000c00 */
[----:B------:R-:W-:Y:S02]  /*3b80*/  VIADD R0, R0, 0x130 ;  /* 0x0000013000007836 */ /* 0x000fe40000000000 */
[----:B------:R-:W-:Y:S01]  /*3b90*/  VIADD R8, R8, 0x1 ;  /* 0x0000000108087836 */ /* 0x000fe20000000000 */
[----:B------:R-:W-:Y:S01]  /*3ba0*/  @!PT LDS RZ, [RZ] ;  /* 0x00000000fffff984 */ /* 0x000fe20000000800 */
[----:B------:R-:W-:Y:S01]  /*3bb0*/  @!PT LDS RZ, [RZ] ;  /* 0x00000000fffff984 */ /* 0x000fe20000000800 */
[----:B------:R-:W-:Y:S01]  /*3bc0*/  @!PT LDS RZ, [RZ] ;  /* 0x00000000fffff984 */ /* 0x000fe20000000800 */
[----:B------:R-:W-:Y:S01]  /*3bd0*/  @!PT LDS RZ, [RZ] ;  /* 0x00000000fffff984 */ /* 0x000fe20000000800 */
[----:B------:R2:W-:Y:S06]  /*3be0*/  MEMBAR.ALL.CTA ;  /* 0x0000000000007992 */ /* 0x0005ec0000008000 */
[----:B--2---:R-:W2:Y:S01]  /*3bf0*/  FENCE.VIEW.ASYNC.S ;  /* 0x00000000000073c6 */ /* 0x004ea20000000000 */
[----:B------:R-:W-:-:S04]  /*3c00*/  PRMT R0, RZ, 0x654, R0 ;  /* 0x00000654ff007816 */ /* 0x000fc80000000000 */
[----:B--2---:R2:W-:Y:S01]  /*3c10*/  SYNCS.ARRIVE.TRANS64.RED.A1T0 RZ, [R0+URZ], RZ ;  /* 0x000000ff00ff79a7 */ /* 0x0045e200081004ff */
[----:B-1----:R-:W-:Y:S01]  /*3c20*/  LOP3.LUT P1, RZ, R6, 0x1, RZ, 0xc0, !PT ;  /* 0x0000000106ff7812 */ /* 0x002fe2000782c0ff */
[----:B--2---:R-:W-:-:S12]  /*3c30*/  BRA.U UP2, `(.L_x_78) ;  /* 0x0000000502087547 */ /* 0x004fd8000b800000 */
[----:B------:R-:W1:Y:S01]  /*3c40*/  LDCU UR8, c[0x0][0x38c] ;  /* 0x00007180ff0877ac */ /* 0x000e620008000800 */
[----:B------:R-:W-:Y:S02]  /*3c50*/  PLOP3.LUT P2, PT, PT, PT, PT, 0x80, 0x8 ;  /* 0x000000000008781c */ /* 0x000fe40003f4f070 */
[----:B------:R-:W-:Y:S01]  /*3c60*/  SHF.L.U32 R4, R9, 0x1f, RZ ;  /* 0x0000001f09047819 */ /* 0x000fe200000006ff */
[----:B------:R-:W-:Y:S02]  /*3c70*/  ULEA UR9, UR19, UR7, 0x3 ;  /* 0x0000000713097291 */ /* 0x000fe4000f8e18ff */
[----:B------:R-:W-:Y:S02]  /*3c80*/  ULEA UR10, UR19, UR21, 0x6 ;  /* 0x00000015130a7291 */ /* 0x000fe4000f8e30ff */
[----:B-1----:R-:W-:-:S06]  /*3c90*/  UISETP.GE.AND UP0, UPT, UR8, 0x1, UPT ;  /* 0x000000010800788c */ /* 0x002fcc000bf06270 */
[----:B------:R-:W-:-:S05]  /*3ca0*/  PLOP3.LUT P0, PT, PT, PT, UP0, 0x80, 0x8 ;  /* 0x000000000008781c */ /* 0x000fca0003f0f008 */
[----:B------:R-:W-:-:S08]  /*3cb0*/  @UP0 ULEA UR8, UR18, UR7, 0x3 ;  /* 0x0000000712080291 */ /* 0x000fd0000f8e18ff */
[----:B------:R-:W-:-:S04]  /*3cc0*/  @P0 SHF.L.U32 R0, R2, 0x1f, RZ ;  /* 0x0000001f02000819 */ /* 0x000fc800000006ff */
[----:B------:R1:W2:Y:S01]  /*3cd0*/  @P0 SYNCS.PHASECHK.TRANS64.TRYWAIT P2, [UR8], R0 ;  /* 0x00000000ff0005a7 */ /* 0x0002a20008041108 */
[----:B------:R-:W3:Y:S02]  /*3ce0*/  SYNCS.PHASECHK.TRANS64.TRYWAIT P0, [UR9+0x160], R4 ;  /* 0x00016004ff0075a7 */ /* 0x000ee40008001109 */
[----:B-123--:R-:W-:Y:S05]  /*3cf0*/  @!P0 BRA `(.L_x_79) ;  /* 0x0000005c00148947 */ /* 0x00efea0003800000 */
.L_x_199:
[----:B------:R-:W-:Y:S01]  /*3d00*/  UMOV UR16, UR17 ;  /* 0x0000001100107c82 */ /* 0x000fe20008000000 */
[----:B------:R-:W-:Y:S05]  /*3d10*/  BRA.U !UP0, `(.L_x_80) ;  /* 0x0000000108c07547 */ /* 0x000fea000b800000 */
[----:B------:R-:W-:Y:S02]  /*3d20*/  UIADD3 UR16, UPT, UPT, UR20, UR17, URZ ;  /* 0x0000001114107290 */ /* 0x000fe4000fffe0ff */
[----:B------:R-:W-:Y:S01]  /*3d30*/  UPLOP3.LUT UP3, UPT, UPT, UPT, UPT, 0x40, 0x4 ;  /* 0x000000000004789c */ /* 0x000fe20003f6e870 */
[----:B------:R-:W-:Y:S01]  /*3d40*/  UMOV UR15, UR6 ;  /* 0x00000006000f7c82 */ /* 0x000fe20008000000 */
[----:B------:R-:W-:-:S09]  /*3d50*/  UMOV UR46, UR18 ;  /* 0x00000012002e7c82 */ /* 0x000fd20008000000 */
.L_x_83:
[----:B--2---:R-:W-:Y:S01]  /*3d60*/  ULEA UR8, UR46, UR7, 0x3 ;  /* 0x000000072e087291 */ /* 0x004fe2000f8e18ff */
[----:B---3--:R-:W-:Y:S11]  /*3d70*/  @P2 BRA `(.L_x_81) ;  /* 0x00000000000c2947 */ /* 0x008ff60003800000 */
[----:B-1----:R-:W-:Y:S04]  /*3d80*/  SHF.L.U32 R4, R2, 0x1f, RZ ;  /* 0x0000001f02047819 */ /* 0x002fe800000006ff */
[----:B------:R-:W1:Y:S02]  /*3d90*/  SYNCS.PHASECHK.TRANS64.TRYWAIT P0, [UR8], R4 ;  /* 0x00000004ff0075a7 */ /* 0x000e640008001108 */
[----:B-1----:R-:W-:Y:S05]  /*3da0*/  @!P0 BRA `(.L_x_82) ;  /* 0x0000005c00008947 */ /* 0x002fea0003800000 */
.L_x_81:
[----:B------:R-:W-:Y:S01]  /*3db0*/  UISETP.NE.AND UP0, UPT, UR15, 0x1, UPT ;  /* 0x000000010f00788c */ /* 0x000fe2000bf05270 */
[----:B------:R-:W-:Y:S01]  /*3dc0*/  PLOP3.LUT P2, PT, PT, PT, PT, 0x80, 0x8 ;  /* 0x000000000008781c */ /* 0x000fe20003f4f070 */
[----:B------:R-:W-:Y:S02]  /*3dd0*/  UIADD3 UR18, UPT, UPT, UR46, 0x1, URZ ;  /* 0x000000012e127890 */ /* 0x000fe4000fffe0ff */
[----:B------:R-:W-:Y:S02]  /*3de0*/  ULEA UR32, UR46, UR14, 0x9 ;  /* 0x0000000e2e207291 */ /* 0x000fe4000f8e48ff */
[----:B------:R-:W-:Y:S01]  /*3df0*/  UISETP.NE.AND UP1, UPT, UR18, 0xd, UPT ;  /* 0x0000000d1200788c */ /* 0x000fe2000bf25270 */
[----:B------:R-:W-:Y:S01]  /*3e00*/  PLOP3.LUT P0, PT, PT, PT, UP0, 0x80, 0x8 ;  /* 0x000000000008781c */ /* 0x000fe20003f0f008 */
[----:B------:R-:W-:Y:S02]  /*3e10*/  UIADD3 UR44, UPT, UPT, UR32, 0x2, URZ ;  /* 0x00000002202c7890 */ /* 0x000fe4000fffe0ff */
[----:B------:R-:W-:Y:S02]  /*3e20*/  USEL UR31, URZ, 0x1, UP1 ;  /* 0x00000001ff1f7887 */ /* 0x000fe40008800000 */
[----:B------:R-:W-:Y:S02]  /*3e30*/  USEL UR18, UR18, URZ, UP1 ;  /* 0x000000ff12127287 */ /* 0x000fe40008800000 */
[----:B------:R-:W-:Y:S02]  /*3e40*/  UIADD3 UR40, UPT, UPT, UR32, 0x4, URZ ;  /* 0x0000000420287890 */ /* 0x000fe4000fffe0ff */
[----:B------:R-:W-:Y:S01]  /*3e50*/  @UP0 ULEA UR30, UR18, UR7, 0x3 ;  /* 0x00000007121e0291 */ /* 0x000fe2000f8e18ff */
[----:B------:R-:W-:Y:S01]  /*3e60*/  LOP3.LUT R2, R2, UR31, RZ, 0x3c, !PT ;  /* 0x0000001f02027c12 */ /* 0x000fe2000f8e3cff */
[----:B------:R-:W-:Y:S02]  /*3e70*/  UIADD3 UR36, UPT, UPT, UR32, 0x6, URZ ;  /* 0x0000000620247890 */ /* 0x000fe4000fffe0ff */
[----:B------:R-:W-:Y:S01]  /*3e80*/  UIADD3 UR8, UPT, UPT, UR8, 0x68, URZ ;  /* 0x0000006808087890 */ /* 0x000fe2000fffe0ff */
[----:B-1----:R-:W-:Y:S01]  /*3e90*/  @P0 SHF.L.U32 R0, R2, 0x1f, RZ ;  /* 0x0000001f02000819 */ /* 0x002fe200000006ff */
[----:B------:R-:W-:Y:S02]  /*3ea0*/  UIADD3 UR17, UPT, UPT, UR17, 0x1, URZ ;  /* 0x0000000111117890 */ /* 0x000fe4000fffe0ff */
[----:B------:R-:W-:Y:S01]  /*3eb0*/  UIADD3 UR15, UPT, UPT, UR15, -0x1, URZ ;  /* 0xffffffff0f0f7890 */ /* 0x000fe2000fffe0ff */
[----:B------:R2:W3:Y:S01]  /*3ec0*/  @P0 SYNCS.PHASECHK.TRANS64.TRYWAIT P2, [UR30], R0 ;  /* 0x00000000ff0005a7 */ /* 0x0004e2000804111e */
[----:B------:R-:W-:Y:S02]  /*3ed0*/  ULEA UR30, UR46, UR13, 0x9 ;  /* 0x0000000d2e1e7291 */ /* 0x000fe4000f8e48ff */
[----:B------:R-:W-:Y:S02]  /*3ee0*/  UISETP.NE.AND UP0, UPT, UR17, UR16, UPT ;  /* 0x000000101100728c */ /* 0x000fe4000bf05270 */
[----:B------:R-:W-:Y:S02]  /*3ef0*/  UIADD3 UR42, UPT, UPT, UR30, 0x2, URZ ;  /* 0x000000021e2a7890 */ /* 0x000fe4000fffe0ff */
[----:B------:R-:W-:Y:S02]  /*3f00*/  UIADD3 UR38, UPT, UPT, UR30, 0x4, URZ ;  /* 0x000000041e267890 */ /* 0x000fe4000fffe0ff */
[----:B------:R-:W-:Y:S01]  /*3f10*/  UIADD3 UR34, UPT, UPT, UR30, 0x6, URZ ;  /* 0x000000061e227890 */ /* 0x000fe2000fffe0ff */
[----:B------:R-:W-:Y:S01]  /*3f20*/  UMOV UR33, 0x40004040 ;  /* 0x4000404000217882 */ /* 0x000fe20000000000 */
[----:B------:R-:W-:Y:S01]  /*3f30*/  UMOV UR31, 0x40004040 ;  /* 0x40004040001f7882 */ /* 0x000fe20000000000 */
[----:B------:R-:W-:Y:S01]  /*3f40*/  UMOV UR45, 0x40004040 ;  /* 0x40004040002d7882 */ /* 0x000fe20000000000 */
[----:B------:R2:W-:Y:S01]  /*3f50*/  UTCHMMA.2CTA gdesc[UR30], gdesc[UR32], tmem[UR10], tmem[UR28], idesc[UR29], UP3 ;  /* 0x00ff1c201e0075ea */ /* 0x0005e20009a0000a */
[----:B------:R-:W-:Y:S01]  /*3f60*/  UPLOP3.LUT UP3, UPT, UPT, UPT, UPT, 0x80, 0x8 ;  /* 0x000000000008789c */ /* 0x000fe20003f6f070 */
[----:B------:R-:W-:Y:S01]  /*3f70*/  UMOV UR43, 0x40004040 ;  /* 0x40004040002b7882 */ /* 0x000fe20000000000 */
[----:B------:R-:W-:Y:S01]  /*3f80*/  UMOV UR41, 0x40004040 ;  /* 0x4000404000297882 */ /* 0x000fe20000000000 */
[----:B------:R2:W-:Y:S01]  /*3f90*/  UTCHMMA.2CTA gdesc[UR42], gdesc[UR44], tmem[UR10], tmem[UR26], idesc[UR27], UPT ;  /* 0x00ff1a2c2a0075ea */ /* 0x0005e2000ba0000a */
[----:B------:R-:W-:Y:S01]  /*3fa0*/  UMOV UR39, 0x40004040 ;  /* 0x4000404000277882 */ /* 0x000fe20000000000 */
[----:B------:R-:W-:Y:S01]  /*3fb0*/  UMOV UR37, 0x40004040 ;  /* 0x4000404000257882 */ /* 0x000fe20000000000 */
[----:B------:R-:W-:Y:S01]  /*3fc0*/  UMOV UR35, 0x40004040 ;  /* 0x4000404000237882 */ /* 0x000fe20000000000 */
[----:B------:R2:W-:Y:S01]  /*3fd0*/  UTCHMMA.2CTA gdesc[UR38], gdesc[UR40], tmem[UR10], tmem[UR24], idesc[UR25], UPT ;  /* 0x00ff1828260075ea */ /* 0x0005e2000ba0000a */
[----:B------:R2:W-:Y:S01]  /*3fe0*/  UTCHMMA.2CTA gdesc[UR34], gdesc[UR36], tmem[UR10], tmem[UR22], idesc[UR23], UPT ;  /* 0x00ff1624220075ea */ /* 0x0005e2000ba0000a */
[----:B------:R2:W-:Y:S01]  /*3ff0*/  UTCBAR.2CTA.MULTICAST [UR8], URZ, UR12 ;  /* 0x000000ff080073e9 */ /* 0x0005e2000820080c */
[----:B------:R-:W-:Y:S01]  /*4000*/  UMOV UR46, UR18 ;  /* 0x00000012002e7c82 */ /* 0x000fe20008000000 */
[----:B------:R-:W-:Y:S05]  /*4010*/  BRA.U UP0, `(.L_x_83) ;  /* 0xfffffffd00507547 */ /* 0x000fea000b83ffff */
.L_x_80:
[----:B------:R-:W-:Y:S01]  /*4020*/  UIADD3 UR9, UPT, UPT, UR9, 0x140, URZ ;  /* 0x0000014009097890 */ /* 0x000fe2000fffe0ff */
[----:B------:R-:W-:-:S08]  /*4030*/  UMOV UR17, UR16 ;  /* 0x0000001000117c82 */ /* 0x000fd00008000000 */
[----:B------:R4:W-:Y:S01]  /*4040*/  UTCBAR.2CTA.MULTICAST [UR9], URZ, UR11 ;  /* 0x000000ff090073e9 */ /* 0x0009e2000820080b */
[----:B------:R-:W-:Y:S02]  /*4050*/  NOP ;  /* 0x0000000000007918 */ /* 0x000fe40000000000 */
.L_x_78:
[----:B------:R-:W-:Y:S01]  /*4060*/  UIADD3 UR19, UPT, UPT, UR19, 0x1, URZ ;  /* 0x0000000113137890 */ /* 0x000fe2000fffe0ff */
[----:B------:R-:W-:-:S03]  /*4070*/  ISETP.NE.AND P0, PT, R8, 0x2, PT ;  /* 0x000000020800780c */ /* 0x000fc60003f05270 */
[----:B------:R-:W-:Y:S01]  /*4080*/  UISETP.NE.AND UP0, UPT, UR19, 0x4, UPT ;  /* 0x000000041300788c */ /* 0x000fe2000bf05270 */
[----:B-12---:R-:W-:Y:S02]  /*4090*/  SEL R0, RZ, 0x1, P0 ;  /* 0x00000001ff007807 */ /* 0x006fe40000000000 */
[----:B------:R-:W-:Y:S01]  /*40a0*/  SEL R8, R8, RZ, P0 ;  /* 0x000000ff08087207 */ /* 0x000fe20000000000 */
[----:B------:R-:W-:Y:S01]  /*40b0*/  USEL UR8, URZ, 0x1, UP0 ;  /* 0x00000001ff087887 */ /* 0x000fe20008000000 */
[----:B------:R-:W-:Y:S01]  /*40c0*/  LOP3.LUT R3, R3, R0, RZ, 0x3c, !PT ;  /* 0x0000000003037212 */ /* 0x000fe200078e3cff */
[----:B------:R-:W-:-:S04]  /*40d0*/  USEL UR19, UR19, URZ, UP0 ;  /* 0x000000ff13137287 */ /* 0x000fc80008000000 */
[----:B------:R-:W-:Y:S01]  /*40e0*/  LOP3.LUT R9, R9, UR8, RZ, 0x3c, !PT ;  /* 0x0000000809097c12 */ /* 0x000fe2000f8e3cff */
[----:B------:R-:W-:Y:S07]  /*40f0*/  @P1 BRA `(.L_x_84) ;  /* 0xfffffff800881947 */ /* 0x000fee000383ffff */
[----:B------:R-:W1:Y:S01]  /*4100*/  S2UR UR6, SR_CgaCtaId ;  /* 0x00000000000679c3 */ /* 0x000e620000008800 */
[----:B------:R-:W-:Y:S01]  /*4110*/  ELECT P0, URZ, PT ;  /* 0x0000000000ff782f */ /* 0x000fe20003800000 */
[----:B------:R-:W-:Y:S01]  /*4120*/  HFMA2 R0, -RZ, RZ, 0, 5.9604644775390625e-08 ;  /* 0x00000001ff007431 */ /* 0x000fe200000001ff */
[----:B------:R-:W-:-:S05]  /*4130*/  UMOV UR8, 0x40 ;  /* 0x0000004000087882 */ /* 0x000fca0000000000 */
[----:B------:R-:W-:Y:S01]  /*4140*/  UVIRTCOUNT.DEALLOC.SMPOOL 0x80 ;  /* 0x000000800000784c */ /* 0x000fe20000000000 */
[----:B------:R-:W-:Y:S02]  /*4150*/  UISETP.NE.AND UP0, UPT, UR5, URZ, UPT ;  /* 0x000000ff0500728c */ /* 0x000fe4000bf05270 */
[----:B-1----:R-:W-:-:S09]  /*4160*/  ULEA UR6, UR6, UR8, 0x18 ;  /* 0x0000000806067291 */ /* 0x002fd2000f8ec0ff */
[----:B------:R1:W-:Y:S01]  /*4170*/  @P0 STS.U8 [UR6+0x1c], R0 ;  /* 0x00001c00ff000988 */ /* 0x0003e20008000006 */
[----:B------:R-:W-:Y:S05]  /*4180*/  BRA.U UP0, `(.L_x_85) ;  /* 0x0000000100a07547 */ /* 0x000fea000b800000 */
[----:B------:R-:W-:Y:S01]  /*4190*/  UIADD3 UR5, UPT, UPT, UR7, 0x160, URZ ;  /* 0x0000016007057890 */ /* 0x000fe2000fffe0ff */
[----:B------:R-:W-:-:S03]  /*41a0*/  SHF.L.U32 R2, R9, 0x1f, RZ ;  /* 0x0000001f09027819 */ /* 0x000fc600000006ff */
[----:B------:R-:W-:-:S09]  /*41b0*/  ULEA UR8, UR19, UR5, 0x3 ;  /* 0x0000000513087291 */ /* 0x000fd2000f8e18ff */
[----:B------:R-:W2:Y:S02]  /*41c0*/  SYNCS.PHASECHK.TRANS64.TRYWAIT P0, [UR8], R2 ;  /* 0x00000002ff0075a7 */ /* 0x000ea40008001108 */
[----:B--2---:R-:W-:Y:S05]  /*41d0*/  @!P0 BRA `(.L_x_86) ;  /* 0x00000058000c8947 */ /* 0x004fea0003800000 */
.L_x_202:
[----:B----4-:R-:W-:-:S04]  /*41e0*/  UIADD3 UR9, UPT, UPT, UR19, 0x1, URZ ;  /* 0x0000000113097890 */ /* 0x010fc8000fffe0ff */
        /* <DEDUP_REMOVED lines=8> */
.L_x_204:
        /* <DEDUP_REMOVED lines=9> */
.L_x_206:
[----:B------:R-:W-:-:S04]  /*4300*/  UIADD3 UR9, UPT, UPT, UR9, 0x1, URZ ;  /* 0x0000000109097890 */ /* 0x000fc8000fffe0ff */
[----:B------:R-:W-:-:S04]  /*4310*/  UISETP.NE.AND UP1, UPT, UR9, 0x4, UPT ;  /* 0x000000040900788c */ /* 0x000fc8000bf25270 */
[----:B------:R-:W-:Y:S02]  /*4320*/  USEL UR8, URZ, 0x1, UP1 ;  /* 0x00000001ff087887 */ /* 0x000fe40008800000 */
[----:B------:R-:W-:-:S04]  /*4330*/  USEL UR9, UR9, URZ, UP1 ;  /* 0x000000ff09097287 */ /* 0x000fc80008800000 */
[----:B------:R-:W-:Y:S01]  /*4340*/  ULEA UR9, UR9, UR5, 0x3 ;  /* 0x0000000509097291 */ /* 0x000fe2000f8e18ff */
[----:B------:R-:W-:-:S04]  /*4350*/  LOP3.LUT R2, R2, UR8, RZ, 0x3c, !PT ;  /* 0x0000000802027c12 */ /* 0x000fc8000f8e3cff */
[----:B------:R-:W-:Y:S01]  /*4360*/  SHF.L.U32 R2, R2, 0x1f, RZ ;  /* 0x0000001f02027819 */ /* 0x000fe200000006ff */
[----:B-1----:R-:W-:-:S04]  /*4370*/  IMAD.U32 R0, RZ, RZ, UR9 ;  /* 0x00000009ff007e24 */ /* 0x002fc8000f8e00ff */
[----:B------:R1:W2:Y:S03]  /*4380*/  SYNCS.PHASECHK.TRANS64.TRYWAIT P0, [R0+URZ], R2 ;  /* 0x00000002000075a7 */ /* 0x0002a600080011ff */
[----:B--2---:R-:W-:Y:S05]  /*4390*/  @!P0 NANOSLEEP.SYNCS 0x989680 ;  /* 0x009896800000895d */ /* 0x004fea0003900000 */
[----:B------:R-:W2:Y:S02]  /*43a0*/  @!P0 SYNCS.PHASECHK.TRANS64 P0, [R0+URZ], R2 ;  /* 0x00000002000085a7 */ /* 0x000ea400080010ff */
[----:B--2---:R-:W-:Y:S05]  /*43b0*/  @P0 BRA `(.L_x_89) ;  /* 0x0000000000200947 */ /* 0x004fea0003800000 */
.L_x_90:
[----:B--2---:R2:W4:Y:S02]  /*43c0*/  SYNCS.PHASECHK.TRANS64.TRYWAIT P0, [R0+URZ], R2 ;  /* 0x00000002000075a7 */ /* 0x00452400080011ff */
[----:B----4-:R-:W-:Y:S05]  /*43d0*/  @!P0 NANOSLEEP.SYNCS 0x989680 ;  /* 0x009896800000895d */ /* 0x010fea0003900000 */
[----:B------:R-:W4:Y:S02]  /*43e0*/  @!P0 SYNCS.PHASECHK.TRANS64 P0, [R0+URZ], R2 ;  /* 0x00000002000085a7 */ /* 0x000f2400080010ff */
[----:B----4-:R-:W-:Y:S05]  /*43f0*/  @!P0 BRA `(.L_x_90) ;  /* 0xfffffffc00f08947 */ /* 0x010fea000383ffff */
[----:B------:R-:W-:Y:S05]  /*4400*/  BRA `(.L_x_89) ;  /* 0x00000000000c7947 */ /* 0x000fea0003800000 */
.L_x_85:
[----:B------:R-:W-:-:S04]  /*4410*/  UIADD3 UR5, UPT, UPT, UR7, 0x1a0, URZ ;  /* 0x000001a007057890 */ /* 0x000fc8000fffe0ff */
[----:B------:R-:W-:-:S09]  /*4420*/  UPRMT UR5, UR4, 0x654, UR5 ;  /* 0x0000065404057896 */ /* 0x000fd20008000005 */
[----:B------:R-:W-:Y:S03]  /*4430*/  SYNCS.ARRIVE.TRANS64.RED.A1T0 RZ, [UR5], RZ ;  /* 0x000000ffffff79a7 */ /* 0x000fe60008100405 */
.L_x_89:
[----:B-12---:R-:W-:Y:S01]  /*4440*/  SHF.L.U32 R2, RZ, 0x1f, RZ ;  /* 0x0000001fff027819 */ /* 0x006fe200000006ff */
[----:B------:R-:W-:Y:S01]  /*4450*/  UIADD3 UR5, UPT, UPT, UR7, 0x1a0, URZ ;  /* 0x000001a007057890 */ /* 0x000fe2000fffe0ff */
[----:B------:R-:W-:Y:S02]  /*4460*/  PLOP3.LUT P0, PT, PT, PT, UP0, 0x80, 0x8 ;  /* 0x000000000008781c */ /* 0x000fe40003f0f008 */
[----:B------:R-:W1:Y:S02]  /*4470*/  SYNCS.PHASECHK.TRANS64.TRYWAIT P1, [UR7+0x1a0], R2 ;  /* 0x0001a002ff0075a7 */ /* 0x000e640008021107 */
[----:B-1----:R-:W-:Y:S09]  /*4480*/  @!P1 BRA `(.L_x_91) ;  /* 0x0000005400a89947 */ /* 0x002ff20003800000 */
.L_x_208:
[----:B------:R-:W-:Y:S01]  /*4490*/  @!UP0 UPRMT UR5, UR4, 0x654, UR5 ;  /* 0x0000065404058896 */ /* 0x000fe20008000005 */
[----:B------:R-:W-:Y:S02]  /*44a0*/  UMOV UR8, 0xffff ;  /* 0x0000ffff00087882 */ /* 0x000fe40000000000 */
[----:B------:R-:W-:-:S06]  /*44b0*/  UMOV UR4, 0x1 ;  /* 0x0000000100047882 */ /* 0x000fcc0000000000 */
[----:B------:R-:W-:Y:S01]  /*44c0*/  @!P0 SYNCS.ARRIVE.TRANS64.RED.A1T0 RZ, [UR5], RZ ;  /* 0x000000ffffff89a7 */ /* 0x000fe20008100405 */
[----:B------:R-:W-:Y:S01]  /*44d0*/  NOP ;  /* 0x0000000000007918 */ /* 0x000fe20000000000 */
[----:B-1----:R-:W1:Y:S01]  /*44e0*/  LDS R0, [UR6+0x14] ;  /* 0x00001406ff007984 */ /* 0x002e620008000800 */
[----:B------:R-:W-:-:S04]  /*44f0*/  ULOP3.LUT UR5, UR21, 0xffff, URZ, 0xc0, !UPT ;  /* 0x0000ffff15057892 */ /* 0x000fc8000f8ec0ff */
[----:B------:R-:W-:-:S04]  /*4500*/  USHF.R.U32.HI UR5, URZ, 0x5, UR5 ;  /* 0x00000005ff057899 */ /* 0x000fc80008011605 */
[----:B------:R-:W-:Y:S02]  /*4510*/  USHF.L.U32 UR8, UR8, UR5, URZ ;  /* 0x0000000508087299 */ /* 0x000fe400080006ff */
[----:B------:R-:W-:-:S04]  /*4520*/  USHF.L.U32 UR4, UR4, UR5, URZ ;  /* 0x0000000504047299 */ /* 0x000fc800080006ff */
[----:B-1----:R-:W-:-:S04]  /*4530*/  LOP3.LUT R0, R0, UR8, RZ, 0xc0, !PT ;  /* 0x0000000800007c12 */ /* 0x002fc8000f8ec0ff */
[----:B------:R-:W-:-:S13]  /*4540*/  ISETP.NE.AND P0, PT, R0, UR8, PT ;  /* 0x0000000800007c0c */ /* 0x000fda000bf05270 */
[----:B------:R-:W-:Y:S05]  /*4550*/  @P0 BRA `(.L_x_92) ;  /* 0x0000000000580947 */ /* 0x000fea0003800000 */
[----:B------:R-:W1:Y:S02]  /*4560*/  LDS R0, [UR6+0x18] ;  /* 0x00001806ff007984 */ /* 0x000e640008000800 */
[----:B-1----:R-:W-:-:S04]  /*4570*/  LOP3.LUT R0, R0, UR4, RZ, 0xc0, !PT ;  /* 0x0000000400007c12 */ /* 0x002fc8000f8ec0ff */
[----:B------:R-:W-:-:S13]  /*4580*/  ISETP.NE.AND P0, PT, R0, UR4, PT ;  /* 0x0000000400007c0c */ /* 0x000fda000bf05270 */
[----:B------:R-:W-:Y:S05]  /*4590*/  @P0 BRA `(.L_x_93) ;  /* 0x00000000003c0947 */ /* 0x000fea0003800000 */
[----:B------:R-:W1:Y:S01]  /*45a0*/  S2R R2, SR_LANEID ;  /* 0x0000000000027919 */ /* 0x000e620000000000 */
[----:B------:R-:W-:Y:S01]  /*45b0*/  ULOP3.LUT UR8, URZ, UR8, URZ, 0x33, !UPT ;  /* 0x00000008ff087292 */ /* 0x000fe2000f8e33ff */
[----:B------:R-:W-:Y:S02]  /*45c0*/  VOTEU.ANY UR7, UPT, PT ;  /* 0x0000000000077886 */ /* 0x000fe400038e0100 */
[----:B------:R-:W-:-:S03]  /*45d0*/  UFLO.U32 UR7, UR7 ;  /* 0x00000007000772bd */ /* 0x000fc600080e0000 */
[----:B------:R-:W-:-:S04]  /*45e0*/  IMAD.U32 R0, RZ, RZ, UR8 ;  /* 0x00000008ff007e24 */ /* 0x000fc8000f8e00ff */
[----:B------:R2:W3:Y:S02]  /*45f0*/  REDUX UR5, R0 ;  /* 0x00000000000573c4 */ /* 0x0004e40000000000 */
[----:B------:R1:W-:Y:S02]  /*4600*/  UTCATOMSWS.AND URZ, UR8 ;  /* 0x0000000800ff79e3 */ /* 0x0003e40008000000 */
[----:B-1----:R-:W-:Y:S02]  /*4610*/  ISETP.EQ.U32.AND P0, PT, R2, UR7, PT ;  /* 0x0000000702007c0c */ /* 0x002fe4000bf02070 */
[----:B--2---:R-:W-:Y:S02]  /*4620*/  LOP3.LUT R0, RZ, UR4, RZ, 0x33, !PT ;  /* 0x00000004ff007c12 */ /* 0x004fe4000f8e33ff */
[----:B---3--:R-:W-:Y:S02]  /*4630*/  MOV R2, UR5 ;  /* 0x0000000500027c02 */ /* 0x008fe40008000f00 */
[----:B------:R-:W1:Y:S07]  /*4640*/  REDUX UR4, R0 ;  /* 0x00000000000473c4 */ /* 0x000e6e0000000000 */
[----:B------:R2:W-:Y:S01]  /*4650*/  @P0 ATOMS.AND RZ, [UR6+0x14], R2 ;  /* 0x00001402ffff098c */ /* 0x0005e2000a800006 */
[----:B-1----:R-:W-:-:S05]  /*4660*/  IMAD.U32 R0, RZ, RZ, UR4 ;  /* 0x00000004ff007e24 */ /* 0x002fca000f8e00ff */
[----:B------:R2:W-:Y:S01]  /*4670*/  @P0 ATOMS.AND RZ, [UR6+0x18], R0 ;  /* 0x00001800ffff098c */ /* 0x0005e2000a800006 */
[----:B------:R-:W-:Y:S05]  /*4680*/  BRA `(.L_x_94) ;  /* 0x0000000000147947 */ /* 0x000fea0003800000 */
.L_x_93:
[----:B------:R-:W-:Y:S02]  /*4690*/  MOV R2, 0x46b0 ;  /* 0x000046b000027802 */ /* 0x000fe40000000f00 */
[----:B---345:R-:W-:Y:S05]  /*46a0*/  CALL.REL.NOINC `($__internal_0_$__cuda_sm10x_tcgen05_guardrail_trap_col_being_dealloced_not_returned_by_alloc) ;  /* 0x0000005800887944 */ /* 0x038fea0003c00000 */
[----:B------:R-:W-:Y:S05]  /*46b0*/  BRA `(.L_x_94) ;  /* 0x0000000000087947 */ /* 0x000fea0003800000 */
.L_x_92:
[----:B------:R-:W-:Y:S02]  /*46c0*/  MOV R2, 0x46e0 ;  /* 0x000046e000027802 */ /* 0x000fe40000000f00 */
[----:B---345:R-:W-:Y:S05]  /*46d0*/  CALL.REL.NOINC `($__internal_2_$__cuda_sm10x_tcgen05_guardrail_trap_unallocated_columns_being_dealloced) ;  /* 0x0000005800947944 */ /* 0x038fea0003c00000 */
.L_x_94:
[----:B------:R-:W-:Y:S01]  /*46e0*/  NOP ;  /* 0x0000000000007918 */ /* 0x000fe20000000000 */
[----:B----4-:R-:W-:Y:S05]  /*46f0*/  EXIT ;  /* 0x000000000000794d */ /* 0x010fea0003800000 */
.L_x_65:
[----:B------:R-:W-:-:S09]  /*4700*/  UISETP.NE.OR UP5, UPT, UR10, 0x3, UP5 ;  /* 0x000000030a00788c */ /* 0x000fd2000afa5670 */
[----:B------:R-:W-:Y:S05]  /*4710*/  BRA.U UP5, `(.L_x_95) ;  /* 0x0000001105787547 */ /* 0x000fea000b800000 */
[----:B------:R-:W1:Y:S01]  /*4720*/  LDCU.64 UR6, c[0x0][0x888] ;  /* 0x00011100ff0677ac */ /* 0x000e620008000a00 */
[----:B------:R-:W2:Y:S01]  /*4730*/  LDC R0, c[0x0][0xb30] ;  /* 0x0002cc00ff007b82 */ /* 0x000ea20000000800 */
[----:B------:R-:W-:Y:S01]  /*4740*/  IMAD.MOV.U32 R30, RZ, RZ, 0x1 ;  /* 0x00000001ff1e7424 */ /* 0x000fe200078e00ff */
[----:B------:R-:W-:Y:S01]  /*4750*/  CS2R R28, SRZ ;  /* 0x00000000001c7805 */ /* 0x000fe2000001ff00 */
[----:B------:R-:W3:Y:S01]  /*4760*/  LDCU.64 UR4, c[0x0][0x890] ;  /* 0x00011200ff0477ac */ /* 0x000ee20008000a00 */
[----:B------:R-:W-:Y:S01]  /*4770*/  IMAD.MOV.U32 R25, RZ, RZ, 0x1000 ;  /* 0x00001000ff197424 */ /* 0x000fe200078e00ff */
[----:B------:R-:W-:-:S03]  /*4780*/  UPLOP3.LUT UP1, UPT, UPT, UPT, UPT, 0x40, 0x4 ;  /* 0x000000000004789c */ /* 0x000fc60003f2e870 */
[----:B------:R-:W4:Y:S08]  /*4790*/  LDC R24, c[0x0][0x370] ;  /* 0x0000dc00ff187b82 */ /* 0x000f300000000800 */
[----:B------:R-:W4:Y:S01]  /*47a0*/  LDC R5, c[0x0][0xb0c] ;  /* 0x0002c300ff057b82 */ /* 0x000f220000000800 */
[----:B-1----:R-:W-:-:S03]  /*47b0*/  UISETP.NE.U32.AND UP3, UPT, UR6, URZ, UPT ;  /* 0x000000ff0600728c */ /* 0x002fc6000bf65070 */
[----:B------:R-:W-:Y:S01]  /*47c0*/  UMOV UR6, 0x400 ;  /* 0x0000040000067882 */ /* 0x000fe20000000000 */
[----:B------:R-:W-:Y:S02]  /*47d0*/  UISETP.NE.AND.EX UP3, UPT, UR7, URZ, UPT, UP3 ;  /* 0x000000ff0700728c */ /* 0x000fe4000bf65330 */
[----:B------:R-:W-:Y:S01]  /*47e0*/  ULEA UR6, UR46, UR6, 0x18 ;  /* 0x000000062e067291 */ /* 0x000fe2000f8ec0ff */
[----:B------:R-:W1:Y:S01]  /*47f0*/  LDC R18, c[0x0][0xb20] ;  /* 0x0002c800ff127b82 */ /* 0x000e620000000800 */
[----:B---3--:R-:W-:Y:S01]  /*4800*/  UISETP.NE.U32.AND UP4, UPT, UR4, URZ, UPT ;  /* 0x000000ff0400728c */ /* 0x008fe2000bf85070 */
[----:B--2---:R-:W-:Y:S01]  /*4810*/  ISETP.NE.AND P1, PT, R0, 0x1, PT ;  /* 0x000000010000780c */ /* 0x004fe20003f25270 */
[----:B------:R-:W-:Y:S02]  /*4820*/  UIADD3 UR7, UPT, UPT, UR6, 0xe8, URZ ;  /* 0x000000e806077890 */ /* 0x000fe4000fffe0ff */
[----:B------:R-:W-:Y:S02]  /*4830*/  UIADD3 UR41, UPT, UPT, UR6, 0xd0, URZ ;  /* 0x000000d006297890 */ /* 0x000fe4000fffe0ff */
[----:B------:R-:W-:Y:S01]  /*4840*/  UIADD3 UR33, UPT, UPT, UR6, 0xd8, URZ ;  /* 0x000000d806217890 */ /* 0x000fe2000fffe0ff */
[----:B-----5:R-:W2:Y:S01]  /*4850*/  LDC.64 R32, c[0x0][0x348] ;  /* 0x0000d200ff207b82 */ /* 0x020ea20000000a00 */
[----:B------:R-:W-:-:S02]  /*4860*/  UIADD3 UR25, UPT, UPT, UR6, 0xe0, URZ ;  /* 0x000000e006197890 */ /* 0x000fc4000fffe0ff */
[----:B------:R-:W-:Y:S02]  /*4870*/  UPRMT UR7, UR46, 0x654, UR7 ;  /* 0x000006542e077896 */ /* 0x000fe40008000007 */
[----:B------:R-:W-:-:S03]  /*4880*/  UISETP.NE.AND.EX UP4, UPT, UR5, URZ, UPT, UP4 ;  /* 0x000000ff0500728c */ /* 0x000fc6000bf85340 */
[----:B------:R-:W3:Y:S08]  /*4890*/  LDC.64 R16, c[0x0][0xb10] ;  /* 0x0002c400ff107b82 */ /* 0x000ef00000000a00 */
[----:B------:R-:W1:Y:S08]  /*48a0*/  LDC.64 R8, c[0x0][0xb18] ;  /* 0x0002c600ff087b82 */ /* 0x000e700000000a00 */
[----:B------:R-:W1:Y:S08]  /*48b0*/  LDC.64 R6, c[0x0][0xb28] ;  /* 0x0002ca00ff067b82 */ /* 0x000e700000000a00 */
[----:B----4-:R-:W1:Y:S02]  /*48c0*/  LDC R19, c[0x0][0x374] ;  /* 0x0000dd00ff137b82 */ /* 0x010e640000000800 */
.L_x_106:
[C---:B------:R-:W-:Y:S02]  /*48d0*/  LEA R0, R29.reuse, UR6, 0x3 ;  /* 0x000000061d007c11 */ /* 0x040fe4000f8e18ff */
[----:B------:R-:W-:Y:S02]  /*48e0*/  SHF.L.U32 R2, R28, 0x1f, RZ ;  /* 0x0000001f1c027819 */ /* 0x000fe400000006ff */
[----:B------:R-:W-:Y:S02]  /*48f0*/  LEA R20, R29, UR6, 0x4 ;  /* 0x000000061d147c11 */ /* 0x000fe4000f8e20ff */
[----:B----4-:R-:W4:Y:S02]  /*4900*/  SYNCS.PHASECHK.TRANS64.TRYWAIT P0, [R0+URZ+0x120], R2 ;  /* 0x00012002000075a7 */ /* 0x010f2400080011ff */
[----:B----4-:R-:W-:Y:S05]  /*4910*/  @!P0 BRA `(.L_x_96) ;  /* 0x00000050009c8947 */ /* 0x010fea0003800000 */
.L_x_209:
[----:B------:R-:W-:Y:S01]  /*4920*/  ISETP.GE.AND P0, PT, R26, 0x1, PT ;  /* 0x000000011a00780c */ /* 0x000fe20003f06270 */
[----:B------:R-:W5:Y:S01]  /*4930*/  LDS.128 R20, [R20+0x1b0] ;  /* 0x0001b00014147984 */ /* 0x000f620000000c00 */
[----:B----4-:R-:W-:Y:S01]  /*4940*/  VIADD R0, R0, 0x130 ;  /* 0x0000013000007836 */ /* 0x010fe20000000000 */
[----:B------:R-:W-:Y:S01]  /*4950*/  @!PT LDS RZ, [RZ] ;  /* 0x00000000fffff984 */ /* 0x000fe20000000800 */
[----:B------:R-:W-:Y:S01]  /*4960*/  @!PT LDS RZ, [RZ] ;  /* 0x00000000fffff984 */ /* 0x000fe20000000800 */
[----:B------:R-:W-:Y:S01]  /*4970*/  @!PT LDS RZ, [RZ] ;  /* 0x00000000fffff984 */ /* 0x000fe20000000800 */
[----:B------:R-:W-:Y:S01]  /*4980*/  @!PT LDS RZ, [RZ] ;  /* 0x00000000fffff984 */ /* 0x000fe20000000800 */
[----:B------:R4:W-:Y:S06]  /*4990*/  MEMBAR.ALL.CTA ;  /* 0x0000000000007992 */ /* 0x0009ec0000008000 */
[----:B----4-:R-:W4:Y:S01]  /*49a0*/  FENCE.VIEW.ASYNC.S ;  /* 0x00000000000073c6 */ /* 0x010f220000000000 */
[----:B------:R-:W-:Y:S04]  /*49b0*/  PRMT R0, RZ, 0x654, R0 ;  /* 0x00000654ff007816 */ /* 0x000fe80000000000 */
[----:B----4-:R4:W-:Y:S01]  /*49c0*/  SYNCS.ARRIVE.TRANS64.RED.A1T0 RZ, [R0+URZ], RZ ;  /* 0x000000ff00ff79a7 */ /* 0x0109e200081004ff */
[----:B-----5:R-:W-:Y:S11]  /*49d0*/  LOP3.LUT P3, RZ, R22, 0x1, RZ, 0xc0, !PT ;  /* 0x0000000116ff7812 */ /* 0x020ff6000786c0ff */
[----:B------:R-:W-:Y:S02]  /*49e0*/  @!UPT UIADD3 URZ, UPT, UPT, URZ, URZ, URZ ;  /* 0x000000fffffff290 */ /* 0x000fe4000fffe0ff */
[----:B------:R-:W-:Y:S02]  /*49f0*/  @P3 MOV R13, R20 ;  /* 0x00000014000d3202 */ /* 0x000fe40000000f00 */
[----:B------:R-:W-:Y:S01]  /*4a00*/  @P3 LOP3.LUT R12, R21, 0xffff, RZ, 0xc0, !PT ;  /* 0x0000ffff150c3812 */ /* 0x000fe200078ec0ff */
[----:B----4-:R-:W-:Y:S06]  /*4a10*/  @!P0 BRA `(.L_x_97) ;  /* 0x0000000000a48947 */ /* 0x010fec0003800000 */
[-C--:B-1----:R-:W-:Y:S01]  /*4a20*/  IMAD.HI.U32 R0, R19, R9.reuse, RZ ;  /* 0x0000000913007227 */ /* 0x082fe200078e00ff */
[----:B------:R-:W-:Y:S02]  /*4a30*/  ISETP.NE.AND P0, PT, R8, 0x1, PT ;  /* 0x000000010800780c */ /* 0x000fe40003f05270 */
[----:B------:R-:W-:Y:S01]  /*4a40*/  ISETP.NE.AND P2, PT, R26, 0x1, PT ;  /* 0x000000011a00780c */ /* 0x000fe20003f45270 */
[----:B---3--:R-:W-:Y:S01]  /*4a50*/  IMAD.HI.U32 R11, R24, R16, RZ ;  /* 0x00000010180b7227 */ /* 0x008fe200078e00ff */
[----:B------:R-:W-:Y:S02]  /*4a60*/  SHF.R.U32.HI R0, RZ, R18, R0 ;  /* 0x00000012ff007219 */ /* 0x000fe40000011600 */
[----:B------:R-:W-:Y:S01]  /*4a70*/  ISETP.NE.AND P4, PT, R5, 0x1, PT ;  /* 0x000000010500780c */ /* 0x000fe20003f85270 */
[----:B------:R-:W-:Y:S01]  /*4a80*/  IMAD.HI.U32 R15, R12, R9, RZ ;  /* 0x000000090c0f7227 */ /* 0x000fe200078e00ff */
[----:B------:R-:W-:Y:S02]  /*4a90*/  SHF.R.U32.HI R11, RZ, R17, R11 ;  /* 0x00000011ff0b7219 */ /* 0x000fe4000001160b */
[----:B------:R-:W-:Y:S01]  /*4aa0*/  SEL R0, R19, R0, !P0 ;  /* 0x0000000013007207 */ /* 0x000fe20004000000 */
[----:B------:R-:W-:Y:S01]  /*4ab0*/  IMAD.HI.U32 R14, R13, R16, RZ ;  /* 0x000000100d0e7227 */ /* 0x000fe200078e00ff */
[----:B------:R-:W-:Y:S03]  /*4ac0*/  SEL R11, R24, R11, !P4 ;  /* 0x0000000b180b7207 */ /* 0x000fe60006000000 */
[-C--:B------:R-:W-:Y:S01]  /*4ad0*/  IMAD.HI.U32 R10, R0, R6.reuse, RZ ;  /* 0x00000006000a7227 */ /* 0x080fe200078e00ff */
[----:B------:R-:W-:Y:S03]  /*4ae0*/  SHF.R.U32.HI R14, RZ, R17, R14 ;  /* 0x00000011ff0e7219 */ /* 0x000fe6000001160e */
[----:B------:R-:W-:Y:S01]  /*4af0*/  IMAD.HI.U32 R2, R11, R6, RZ ;  /* 0x000000060b027227 */ /* 0x000fe200078e00ff */
[-C--:B------:R-:W-:Y:S02]  /*4b00*/  @P2 SHF.R.U32.HI R0, RZ, R7.reuse, R10 ;  /* 0x00000007ff002219 */ /* 0x080fe4000001160a */
[----:B------:R-:W-:Y:S02]  /*4b10*/  SHF.R.U32.HI R10, RZ, R18, R15 ;  /* 0x00000012ff0a7219 */ /* 0x000fe4000001160f */
[----:B------:R-:W-:Y:S01]  /*4b20*/  @P2 SHF.R.U32.HI R11, RZ, R7, R2 ;  /* 0x00000007ff0b2219 */ /* 0x000fe20000011602 */
[----:B------:R-:W-:Y:S01]  /*4b30*/  IMAD R0, R26, R0, RZ ;  /* 0x000000001a007224 */ /* 0x000fe200078e02ff */
[----:B------:R-:W-:Y:S02]  /*4b40*/  SEL R10, R12, R10, !P0 ;  /* 0x0000000a0c0a7207 */ /* 0x000fe40004000000 */
[----:B------:R-:W-:Y:S01]  /*4b50*/  SEL R2, R13, R14, !P4 ;  /* 0x0000000e0d027207 */ /* 0x000fe20006000000 */
[----:B------:R-:W-:Y:S01]  /*4b60*/  IMAD R14, R26, R11, RZ ;  /* 0x0000000b1a0e7224 */ /* 0x000fe200078e02ff */
[C---:B------:R-:W-:Y:S01]  /*4b70*/  ISETP.GE.AND P0, PT, R10.reuse, R0, PT ;  /* 0x000000000a00720c */ /* 0x040fe20003f06270 */
[----:B------:R-:W-:Y:S03]  /*4b80*/  IMAD.HI.U32 R0, R10, R6, RZ ;  /* 0x000000060a007227 */ /* 0x000fe600078e00ff */
[----:B------:R-:W-:Y:S02]  /*4b90*/  ISETP.GE.OR P0, PT, R2, R14, P0 ;  /* 0x0000000e0200720c */ /* 0x000fe40000706670 */
[-C--:B------:R-:W-:Y:S04]  /*4ba0*/  SHF.R.U32.HI R0, RZ, R7.reuse, R0 ;  /* 0x00000007ff007219 */ /* 0x080fe80000011600 */
[----:B------:R-:W-:Y:S05]  /*4bb0*/  SEL R15, R10, R0, !P2 ;  /* 0x000000000a0f7207 */ /* 0x000fea0005000000 */
[----:B------:R-:W-:Y:S02]  /*4bc0*/  IMAD.MOV R14, RZ, RZ, -R15 ;  /* 0x000000ffff0e7224 */ /* 0x000fe400078e0a0f */
[----:B------:R-:W-:Y:S04]  /*4bd0*/  @!P0 IMAD.HI.U32 R0, R2, R6, RZ ;  /* 0x0000000602008227 */ /* 0x000fe800078e00ff */
[----:B------:R-:W-:Y:S01]  /*4be0*/  IMAD R14, R26, R14, R10 ;  /* 0x0000000e1a0e7224 */ /* 0x000fe200078e020a */
[----:B------:R-:W-:Y:S04]  /*4bf0*/  @!P0 SHF.R.U32.HI R0, RZ, R7, R0 ;  /* 0x00000007ff008219 */ /* 0x000fe80000011600 */
[----:B------:R-:W-:Y:S04]  /*4c00*/  @!P0 SEL R0, R2, R0, !P2 ;  /* 0x0000000002008207 */ /* 0x000fe80005000000 */
[----:B------:R-:W-:Y:S01]  /*4c10*/  @!P0 IADD3 R15, PT, PT, R15, -R0, RZ ;  /* 0x800000000f0f8210 */ /* 0x000fe20007ffe0ff */
[----:B------:R-:W-:Y:S01]  /*4c20*/  @!P0 IMAD R0, R11, R14, R0 ;  /* 0x0000000e0b008224 */ /* 0x000fe200078e0200 */
[----:B------:R-:W-:Y:S01]  /*4c30*/  IADD3 R11, PT, PT, -R10, RZ, RZ ;  /* 0x000000ff0a0b7210 */ /* 0x000fe20007ffe1ff */
[--C-:B------:R-:W-:Y:S02]  /*4c40*/  IMAD.MOV R14, RZ, RZ, -R2.reuse ;  /* 0x000000ffff0e7224 */ /* 0x100fe400078e0a02 */
[----:B------:R-:W-:Y:S02]  /*4c50*/  @!P0 IMAD R10, R15, R26, R2 ;  /* 0x0000001a0f0a8224 */ /* 0x000fe400078e0202 */
[----:B------:R-:W-:Y:S02]  /*4c60*/  @!P0 IMAD.MOV.U32 R2, RZ, RZ, R0 ;  /* 0x000000ffff028224 */ /* 0x000fe400078e0000 */
[----:B------:R-:W-:Y:S02]  /*4c70*/  IMAD R13, R5, R14, R13 ;  /* 0x0000000e050d7224 */ /* 0x000fe400078e020d */
[----:B------:R-:W-:Y:S02]  /*4c80*/  IMAD R12, R8, R11, R12 ;  /* 0x0000000b080c7224 */ /* 0x000fe400078e020c */
[----:B------:R-:W-:Y:S02]  /*4c90*/  IMAD R13, R2, R5, R13 ;  /* 0x00000005020d7224 */ /* 0x000fe400078e020d */
[----:B------:R-:W-:Y:S02]  /*4ca0*/  IMAD R12, R10, R8, R12 ;  /* 0x000000080a0c7224 */ /* 0x000fe400078e020c */
.L_x_97:
[----:B------:R-:W-:Y:S05]  /*4cb0*/  BRA.U UP1, `(.L_x_98) ;  /* 0x0000000101107547 */ /* 0x000fea000b800000 */
[----:B------:R-:W-:Y:S04]  /*4cc0*/  MOV R2, UR13 ;  /* 0x0000000d00027c02 */ /* 0x000fe80008000f00 */
[----:B------:R-:W-:Y:S04]  /*4cd0*/  SHF.L.U32 R2, R2, 0x1f, RZ ;  /* 0x0000001f02027819 */ /* 0x000fe800000006ff */
[----:B------:R-:W4:Y:S02]  /*4ce0*/  SYNCS.PHASECHK.TRANS64.TRYWAIT P0, [UR6+0x118], R2 ;  /* 0x00011802ff0075a7 */ /* 0x000f240008001106 */
[----:B----4-:R-:W-:Y:S05]  /*4cf0*/  @!P0 BRA `(.L_x_99) ;  /* 0x0000004c00b88947 */ /* 0x010fea0003800000 */
.L_x_98:
[----:B------:R-:W-:Y:S02]  /*4d00*/  R2UR UR42, R4 ;  /* 0x00000000042a72ca */ /* 0x000fe400000e0000 */
[----:B------:R-:W-:Y:S02]  /*4d10*/  R2UR UR43, R3 ;  /* 0x00000000032b72ca */ /* 0x000fe400000e0000 */
[----:B------:R-:W-:Y:S02]  /*4d20*/  ISETP.NE.U32.AND P2, PT, RZ, UR4, PT ;  /* 0x00000004ff007c0c */ /* 0x000fe4000bf45070 */
[----:B------:R-:W-:Y:S02]  /*4d30*/  SHF.L.U32 R31, R30, 0x1f, RZ ;  /* 0x0000001f1e1f7819 */ /* 0x000fe400000006ff */
[----:B------:R-:W-:Y:S05]  /*4d40*/  ISETP.NE.AND.EX P2, PT, RZ, UR5, PT, P2 ;  /* 0x00000005ff007c0c */ /* 0x000fea000bf45320 */
[----:B------:R-:W-:Y:S02]  /*4d50*/  USHF.L.U32 UR42, UR42, 0x7, URZ ;  /* 0x000000072a2a7899 */ /* 0x000fe400080006ff */
[----:B------:R-:W-:Y:S01]  /*4d60*/  USHF.L.U32 UR43, UR43, 0x6, URZ ;  /* 0x000000062b2b7899 */ /* 0x000fe200080006ff */
[----:B------:R-:W-:Y:S11]  /*4d70*/  BRA.U !UP4, `(.L_x_100) ;  /* 0x000000010c347547 */ /* 0x000ff6000b800000 */
[----:B------:R-:W-:Y:S01]  /*4d80*/  UPLOP3.LUT UP0, UPT, UPT, UPT, UP3, 0x80, 0x8 ;  /* 0x000000000008789c */ /* 0x000fe20003f0f030 */
[----:B----4-:R-:W-:Y:S02]  /*4d90*/  HFMA2 R0, -RZ, RZ, 0, 5.9604644775390625e-08 ;  /* 0x00000001ff007431 */ /* 0x010fe400000001ff */
[----:B------:R-:W-:Y:S03]  /*4da0*/  IMAD.MOV.U32 R66, RZ, RZ, 0x1 ;  /* 0x00000001ff427424 */ /* 0x000fe600078e00ff */
[----:B------:R-:W-:Y:S05]  /*4db0*/  PLOP3.LUT P0, PT, PT, PT, UP0, 0x80, 0x8 ;  /* 0x000000000008781c */ /* 0x000fea0003f0f008 */
[----:B------:R-:W4:Y:S01]  /*4dc0*/  @UP0 LDCU.64 UR10, c[0x0][0x888] ;  /* 0x00011100ff0a07ac */ /* 0x000f220008000a00 */
[----:B------:R-:W-:Y:S07]  /*4dd0*/  @UP0 UIMAD UR8, UR52, UR4, URZ ;  /* 0x00000004340802a4 */ /* 0x000fee000f8e02ff */
[----:B------:R-:W-:Y:S01]  /*4de0*/  @!P0 PRMT R66, R0, 0x7610, R66 ;  /* 0x0000761000428816 */ /* 0x000fe20000000042 */
[----:B----4-:R-:W-:Y:S03]  /*4df0*/  @UP0 UIMAD.WIDE UR10, UR8, 0x4, UR10 ;  /* 0x00000004080a08a5 */ /* 0x010fe6000f8e020a */
[----:B------:R-:W4:Y:S03]  /*4e00*/  @!UP0 LDCU UR8, c[0x0][0x880] ;  /* 0x00011000ff0887ac */ /* 0x000f260008000800 */
[----:B------:R-:W-:Y:S01]  /*4e10*/  IMAD.U32 R2, RZ, RZ, UR10 ;  /* 0x0000000aff027e24 */ /* 0x000fe2000f8e00ff */
[----:B------:R-:W-:Y:S05]  /*4e20*/  MOV R3, UR11 ;  /* 0x0000000b00037c02 */ /* 0x000fea0008000f00 */
[----:B------:R1:W5:Y:S02]  /*4e30*/  @P0 LDG.E R35, desc[UR50][R2.64] ;  /* 0x0000003202230981 */ /* 0x000364000c1e1900 */
[----:B-1--4-:R-:W-:Y:S07]  /*4e40*/  @!P0 IMAD.U32 R35, RZ, RZ, UR8 ;  /* 0x00000008ff238e24 */ /* 0x012fee000f8e00ff */
.L_x_100:
[----:B-----5:R-:W-:Y:S01]  /*4e50*/  @!P2 FSETP.EQ.AND P0, PT, R35, RZ, PT ;  /* 0x000000ff2300a20b */ /* 0x020fe20003f02000 */
[----:B------:R-:W-:Y:S01]  /*4e60*/  @!UPT UIADD3 URZ, UPT, UPT, URZ, URZ, URZ ;  /* 0x000000fffffff290 */ /* 0x000fe2000fffe0ff */
[----:B------:R-:W-:Y:S11]  /*4e70*/  @!P2 BRA `(.L_x_101) ;  /* 0x000000000014a947 */ /* 0x000ff60003800000 */
[----:B------:R-:W-:Y:S02]  /*4e80*/  LOP3.LUT P2, RZ, R66, 0xff, RZ, 0xc0, !PT ;  /* 0x000000ff42ff7812 */ /* 0x000fe4000784c0ff */
[----:B------:R-:W-:Y:S04]  /*4e90*/  PLOP3.LUT P0, PT, PT, PT, UP0, 0x80, 0x8 ;  /* 0x000000000008781c */ /* 0x000fe80003f0f008 */
[----:B------:R-:W-:Y:S07]  /*4ea0*/  PLOP3.LUT P0, PT, P0, PT, PT, 0x8, 0x80 ;  /* 0x000000000080781c */ /* 0x000fee000070e170 */
[----:B------:R-:W-:Y:S11]  /*4eb0*/  @P2 FSETP.EQ.AND P0, PT, R35, RZ, PT ;  /* 0x000000ff2300220b */ /* 0x000ff60003f02000 */
[----:B------:R-:W-:Y:S02]  /*4ec0*/  @!UPT UIADD3 URZ, UPT, UPT, URZ, URZ, URZ ;  /* 0x000000fffffff290 */ /* 0x000fe4000fffe0ff */
.L_x_101:
[----:B------:R-:W5:Y:S01]  /*4ed0*/  SYNCS.PHASECHK.TRANS64.TRYWAIT P2, [UR6+0xf0], R31 ;  /* 0x0000f01fff0075a7 */ /* 0x000f620008041106 */
[----:B------:R-:W-:Y:S04]  /*4ee0*/  ELECT P4, URZ, PT ;  /* 0x0000000000ff782f */ /* 0x000fe80003880000 */
[----:B------:R-:W-:Y:S11]  /*4ef0*/  PLOP3.LUT P4, PT, P0, P4, PT, 0xf2, 0x2f ;  /* 0x00000000002f781c */ /* 0x000ff60000789e72 */
[----:B------:R-:W-:Y:S02]  /*4f00*/  @!UPT UIADD3 URZ, UPT, UPT, URZ, URZ, URZ ;  /* 0x000000fffffff290 */ /* 0x000fe4000fffe0ff */
[----:B--2---:R-:W-:Y:S05]  /*4f10*/  @!P4 IADD3 R3, P0, PT, R32, 0x580, RZ ;  /* 0x000005802003c810 */ /* 0x004fea0007f1e0ff */
[----:B----4-:R-:W-:Y:S01]  /*4f20*/  @!P4 IMAD.X R2, RZ, RZ, R33, P0 ;  /* 0x000000ffff02c224 */ /* 0x010fe200000e0621 */
[----:B-----5:R-:W-:Y:S07]  /*4f30*/  @!P2 BRA `(.L_x_102) ;  /* 0x0000004c0040a947 */ /* 0x020fee0003800000 */
.L_x_212:
[----:B------:R-:W-:Y:S01]  /*4f40*/  @!P4 R2UR UR9, R3 ;  /* 0x000000000309c2ca */ /* 0x000fe200000e0000 */
[----:B------:R-:W-:Y:S01]  /*4f50*/  VOTEU.ALL UP1, P4 ;  /* 0x0000000000ff7886 */ /* 0x000fe20002020000 */
[----:B------:R-:W-:Y:S01]  /*4f60*/  @!P4 R2UR UR8, R2 ;  /* 0x000000000208c2ca */ /* 0x000fe200000e0000 */
[----:B------:R-:W-:Y:S01]  /*4f70*/  VOTEU.ALL UP2, P4 ;  /* 0x0000000000ff7886 */ /* 0x000fe20002040000 */
[----:B------:R-:W-:Y:S01]  /*4f80*/  UMOV UR16, 0x0 ;  /* 0x0000000000107882 */ /* 0x000fe20000000000 */
[----:B------:R-:W-:Y:S01]  /*4f90*/  UMOV UR17, 0x10000000 ;  /* 0x1000000000117882 */ /* 0x000fe20000000000 */
[----:B------:R-:W-:Y:S01]  /*4fa0*/  @!UP1 UIADD3 UR40, UPT, UPT, UR6, 0x200, URZ ;  /* 0x0000020006289890 */ /* 0x000fe2000fffe0ff */
[----:B--2---:R-:W-:Y:S01]  /*4fb0*/  @!P4 IMAD.MOV.U32 R0, RZ, RZ, 0x1000 ;  /* 0x00001000ff00c424 */ /* 0x004fe200078e00ff */
[----:B------:R-:W-:Y:S01]  /*4fc0*/  UMOV UR44, UR52 ;  /* 0x00000034002c7c82 */ /* 0x000fe20008000000 */
[----:B------:R-:W-:Y:S01]  /*4fd0*/  @!UP1 UIADD3 UR10, UPT, UPT, UR42, 0x40, URZ ;  /* 0x000000402a0a9890 */ /* 0x000fe2000fffe0ff */
[----:B------:R-:W-:Y:S01]  /*4fe0*/  UMOV UR11, UR43 ;  /* 0x0000002b000b7c82 */ /* 0x000fe20008000000 */
[----:B------:R-:W-:Y:S02]  /*4ff0*/  UMOV UR12, UR52 ;  /* 0x00000034000c7c82 */ /* 0x000fe40008000000 */
[----:B------:R-:W-:Y:S01]  /*5000*/  IMAD.U32 R2, RZ, RZ, UR9 ;  /* 0x00000009ff027e24 */ /* 0x000fe2000f8e00ff */
[----:B------:R-:W-:Y:S01]  /*5010*/  UMOV UR9, UR41 ;  /* 0x0000002900097c82 */ /* 0x000fe20008000000 */
[----:B------:R-:W-:Y:S01]  /*5020*/  IMAD.U32 R3, RZ, RZ, UR8 ;  /* 0x00000008ff037e24 */ /* 0x000fe2000f8e00ff */
[----:B------:R-:W-:Y:S02]  /*5030*/  @!UP1 UIADD3 UR8, UPT, UPT, UR6, 0xa00, URZ ;  /* 0x00000a0006089890 */ /* 0x000fe4000fffe0ff */
[----:B------:R-:W-:Y:S01]  /*5040*/  @!P4 R2UR UR18, R2 ;  /* 0x000000000212c2ca */ /* 0x000fe200000e0000 */
[----:B------:R-:W-:Y:S01]  /*5050*/  VOTEU.ALL UP1, P4 ;  /* 0x0000000000ff7886 */ /* 0x000fe20002020000 */
[----:B------:R-:W-:Y:S01]  /*5060*/  @!P4 R2UR UR19, R3 ;  /* 0x000000000313c2ca */ /* 0x000fe200000e0000 */
[----:B------:R-:W-:Y:S01]  /*5070*/  UPRMT UR14, UR46, 0x654, UR41 ;  /* 0x000006542e0e7896 */ /* 0x000fe20008000029 */
[----:B------:R-:W-:Y:S05]  /*5080*/  @!P4 IADD3 R3, P0, PT, R32, 0x580, RZ ;  /* 0x000005802003c810 */ /* 0x000fea0007f1e0ff */
[----:B------:R-:W-:Y:S06]  /*5090*/  @!P4 IMAD.X R2, RZ, RZ, R33, P0 ;  /* 0x000000ffff02c224 */ /* 0x000fec00000e0621 */
[----:B------:R2:W-:Y:S01]  /*50a0*/  @!UP2 UTMALDG.3D [UR40], [UR18], desc[UR16] ;  /* 0x000010281200a5b4 */ /* 0x0005e20008011000 */
[----:B------:R2:W-:Y:S01]  /*50b0*/  @!UP1 UTMALDG.3D [UR8], [UR18], desc[UR16] ;  /* 0x00001008120095b4 */ /* 0x0005e20008011000 */
[----:B------:R2:W-:Y:S01]  /*50c0*/  @!P4 SYNCS.ARRIVE.TRANS64.RED.A0TR RZ, [UR6+0xd0], R0 ;  /* 0x0000d000ffffc9a7 */ /* 0x0005e20008300406 */
[----:B------:R-:W-:Y:S01]  /*50d0*/  SYNCS.ARRIVE.TRANS64.RED.A1T0 RZ, [UR14], RZ ;  /* 0x000000ffffff79a7 */ /* 0x000fe2000810040e */
[----:B------:R-:W4:Y:S02]  /*50e0*/  SYNCS.PHASECHK.TRANS64.TRYWAIT P2, [UR6+0xf8], R31 ;  /* 0x0000f81fff0075a7 */ /* 0x000f240008041106 */
[----:B--2-4-:R-:W-:Y:S05]  /*50f0*/  @!P2 BRA `(.L_x_103) ;  /* 0x0000004800e8a947 */ /* 0x014fea0003800000 */
.L_x_214:
        /* <DEDUP_REMOVED lines=8> */
[----:B------:R-:W-:Y:S01]  /*5180*/  @!UP1 UIADD3 UR32, UPT, UPT, UR6, 0x1200, URZ ;  /* 0x0000120006209890 */ /* 0x000fe2000fffe0ff */
[----:B------:R-:W-:Y:S01]  /*5190*/  UMOV UR35, UR43 ;  /* 0x0000002b00237c82 */ /* 0x000fe20008000000 */
[----:B------:R-:W-:Y:S01]  /*51a0*/  UMOV UR36, UR52 ;  /* 0x0000003400247c82 */ /* 0x000fe20008000000 */
[----:B------:R-:W-:Y:S02]  /*51b0*/  @!UP1 UIADD3 UR10, UPT, UPT, UR42, 0x50, URZ ;  /* 0x000000502a0a9890 */ /* 0x000fe4000fffe0ff */
[----:B------:R-:W-:Y:S01]  /*51c0*/  IMAD.U32 R2, RZ, RZ, UR9 ;  /* 0x00000009ff027e24 */ /* 0x000fe2000f8e00ff */
[----:B------:R-:W-:Y:S01]  /*51d0*/  UMOV UR9, UR33 ;  /* 0x0000002100097c82 */ /* 0x000fe20008000000 */
[----:B------:R-:W-:Y:S01]  /*51e0*/  IMAD.U32 R3, RZ, RZ, UR8 ;  /* 0x00000008ff037e24 */ /* 0x000fe2000f8e00ff */
[----:B------:R-:W-:Y:S02]  /*51f0*/  @!UP1 UIADD3 UR8, UPT, UPT, UR6, 0x1a00, URZ ;  /* 0x00001a0006089890 */ /* 0x000fe4000fffe0ff */
[----:B------:R-:W-:Y:S01]  /*5200*/  @!P4 R2UR UR18, R2 ;  /* 0x000000000212c2ca */ /* 0x000fe200000e0000 */
[----:B------:R-:W-:Y:S01]  /*5210*/  VOTEU.ALL UP1, P4 ;  /* 0x0000000000ff7886 */ /* 0x000fe20002020000 */
[----:B------:R-:W-:Y:S01]  /*5220*/  @!P4 R2UR UR19, R3 ;  /* 0x000000000313c2ca */ /* 0x000fe200000e0000 */
[----:B------:R-:W-:Y:S01]  /*5230*/  UMOV UR11, UR43 ;  /* 0x0000002b000b7c82 */ /* 0x000fe20008000000 */
[----:B------:R-:W-:Y:S01]  /*5240*/  UMOV UR12, UR52 ;  /* 0x00000034000c7c82 */ /* 0x000fe20008000000 */
[----:B------:R-:W-:Y:S01]  /*5250*/  UPRMT UR14, UR46, 0x654, UR33 ;  /* 0x000006542e0e7896 */ /* 0x000fe20008000021 */
[----:B------:R-:W-:Y:S05]  /*5260*/  @!P4 IADD3 R3, P0, PT, R32, 0x580, RZ ;  /* 0x000005802003c810 */ /* 0x000fea0007f1e0ff */
[----:B------:R-:W-:Y:S04]  /*5270*/  @!P4 IMAD.X R2, RZ, RZ, R33, P0 ;  /* 0x000000ffff02c224 */ /* 0x000fe800000e0621 */
[----:B------:R2:W-:Y:S01]  /*5280*/  @!UP2 UTMALDG.3D [UR32], [UR18], desc[UR16] ;  /* 0x000010201200a5b4 */ /* 0x0005e20008011000 */
[----:B------:R2:W-:Y:S01]  /*5290*/  @!UP1 UTMALDG.3D [UR8], [UR18], desc[UR16] ;  /* 0x00001008120095b4 */ /* 0x0005e20008011000 */
[----:B------:R2:W-:Y:S01]  /*52a0*/  @!P4 SYNCS.ARRIVE.TRANS64.RED.A0TR RZ, [UR6+0xd8], R0 ;  /* 0x0000d800ffffc9a7 */ /* 0x0005e20008300406 */
[----:B------:R-:W-:Y:S01]  /*52b0*/  SYNCS.ARRIVE.TRANS64.RED.A1T0 RZ, [UR14], RZ ;  /* 0x000000ffffff79a7 */ /* 0x000fe2000810040e */
[----:B------:R-:W4:Y:S02]  /*52c0*/  SYNCS.PHASECHK.TRANS64.TRYWAIT P2, [UR6+0x100], R31 ;  /* 0x0001001fff0075a7 */ /* 0x000f240008041106 */
[----:B--2-4-:R-:W-:Y:S05]  /*52d0*/  @!P2 BRA `(.L_x_104) ;  /* 0x000000480088a947 */ /* 0x014fea0003800000 */
.L_x_216:
[----:B------:R-:W4:Y:S01]  /*52e0*/  LDC.64 R14, c[0x0][0xb10] ;  /* 0x0002c400ff0e7b82 */ /* 0x000f220000000a00 */
[----:B------:R-:W-:Y:S01]  /*52f0*/  @!P4 R2UR UR9, R3 ;  /* 0x000000000309c2ca */ /* 0x000fe200000e0000 */
[----:B------:R-:W-:Y:S01]  /*5300*/  VOTEU.ALL UP1, P4 ;  /* 0x0000000000ff7886 */ /* 0x000fe20002020000 */
[----:B------:R-:W-:Y:S01]  /*5310*/  @!P4 R2UR UR8, R2 ;  /* 0x000000000208c2ca */ /* 0x000fe200000e0000 */
[----:B------:R-:W-:Y:S01]  /*5320*/  VOTEU.ALL UP2, P4 ;  /* 0x0000000000ff7886 */ /* 0x000fe20002040000 */
[----:B------:R-:W-:Y:S03]  /*5330*/  UMOV UR16, 0x0 ;  /* 0x0000000000107882 */ /* 0x000fe60000000000 */
[----:B------:R-:W5:Y:S01]  /*5340*/  LDC.64 R10, c[0x0][0xb18] ;  /* 0x0002c600ff0a7b82 */ /* 0x000f620000000a00 */
[----:B------:R-:W-:Y:S01]  /*5350*/  @!UP1 UIADD3 UR26, UPT, UPT, UR42, 0x20, URZ ;  /* 0x000000202a1a9890 */ /* 0x000fe2000fffe0ff */
[----:B--2---:R-:W-:Y:S01]  /*5360*/  @!P4 IMAD.MOV.U32 R0, RZ, RZ, 0x1000 ;  /* 0x00001000ff00c424 */ /* 0x004fe200078e00ff */
[----:B------:R-:W-:Y:S01]  /*5370*/  @!UP1 UIADD3 UR24, UPT, UPT, UR6, 0x2200, URZ ;  /* 0x0000220006189890 */ /* 0x000fe2000fffe0ff */
[----:B------:R-:W-:Y:S01]  /*5380*/  @P3 SHF.R.U32.HI R27, RZ, 0x10, R21 ;  /* 0x00000010ff1b3819 */ /* 0x000fe20000011615 */
[----:B------:R-:W-:Y:S01]  /*5390*/  UMOV UR17, 0x10000000 ;  /* 0x1000000000117882 */ /* 0x000fe20000000000 */
[----:B------:R-:W-:Y:S01]  /*53a0*/  UMOV UR27, UR43 ;  /* 0x0000002b001b7c82 */ /* 0x000fe20008000000 */
[----:B------:R-:W-:Y:S01]  /*53b0*/  UMOV UR28, UR52 ;  /* 0x00000034001c7c82 */ /* 0x000fe20008000000 */
[----:B------:R-:W-:Y:S01]  /*53c0*/  IMAD.U32 R2, RZ, RZ, UR9 ;  /* 0x00000009ff027e24 */ /* 0x000fe2000f8e00ff */
[----:B------:R-:W-:Y:S01]  /*53d0*/  @!UP1 UIADD3 UR10, UPT, UPT, UR42, 0x60, URZ ;  /* 0x000000602a0a9890 */ /* 0x000fe2000fffe0ff */
[----:B------:R-:W-:Y:S01]  /*53e0*/  IMAD.U32 R3, RZ, RZ, UR8 ;  /* 0x00000008ff037e24 */ /* 0x000fe2000f8e00ff */
[----:B------:R-:W-:Y:S01]  /*53f0*/  @!UP1 UIADD3 UR8, UPT, UPT, UR6, 0x2a00, URZ ;  /* 0x00002a0006089890 */ /* 0x000fe2000fffe0ff */
[----:B------:R-:W-:Y:S01]  /*5400*/  VIADD R29, R29, 0x1 ;  /* 0x000000011d1d7836 */ /* 0x000fe20000000000 */
[----:B------:R-:W-:Y:S01]  /*5410*/  @!P4 R2UR UR18, R2 ;  /* 0x000000000212c2ca */ /* 0x000fe200000e0000 */
[----:B------:R-:W-:Y:S01]  /*5420*/  VOTEU.ALL UP1, P4 ;  /* 0x0000000000ff7886 */ /* 0x000fe20002020000 */
[----:B------:R-:W2:Y:S01]  /*5430*/  @!P1 LDC R2, c[0x0][0xb0c] ;  /* 0x0002c300ff029b82 */ /* 0x000ea20000000800 */
[----:B------:R-:W-:Y:S01]  /*5440*/  @!P4 R2UR UR19, R3 ;  /* 0x000000000313c2ca */ /* 0x000fe200000e0000 */
[----:B------:R-:W-:Y:S01]  /*5450*/  UMOV UR9, UR25 ;  /* 0x0000001900097c82 */ /* 0x000fe20008000000 */
[----:B------:R-:W-:Y:S01]  /*5460*/  UMOV UR11, UR43 ;  /* 0x0000002b000b7c82 */ /* 0x000fe20008000000 */
[----:B------:R-:W-:Y:S01]  /*5470*/  UMOV UR12, UR52 ;  /* 0x00000034000c7c82 */ /* 0x000fe20008000000 */
[----:B------:R-:W-:Y:S09]  /*5480*/  UPRMT UR14, UR46, 0x654, UR25 ;  /* 0x000006542e0e7896 */ /* 0x000ff20008000019 */
[----:B------:R1:W-:Y:S01]  /*5490*/  @!UP2 UTMALDG.3D [UR24], [UR18], desc[UR16] ;  /* 0x000010181200a5b4 */ /* 0x0003e20008011000 */
[----:B------:R1:W-:Y:S01]  /*54a0*/  @!UP1 UTMALDG.3D [UR8], [UR18], desc[UR16] ;  /* 0x00001008120095b4 */ /* 0x0003e20008011000 */
[----:B------:R3:W-:Y:S01]  /*54b0*/  @!P4 SYNCS.ARRIVE.TRANS64.RED.A0TR RZ, [UR6+0xe0], R0 ;  /* 0x0000e000ffffc9a7 */ /* 0x0007e20008300406 */
[C---:B----4-:R-:W-:Y:S01]  /*54c0*/  @!P1 IMAD.HI.U32 R3, R13.reuse, R14, RZ ;  /* 0x0000000e0d039227 */ /* 0x050fe200078e00ff */
[----:B-----5:R-:W-:Y:S02]  /*54d0*/  @!P1 ISETP.NE.AND P0, PT, R10, 0x1, PT ;  /* 0x000000010a00980c */ /* 0x020fe40003f05270 */
[----:B--2---:R-:W-:Y:S01]  /*54e0*/  @!P1 ISETP.NE.AND P2, PT, R2, 0x1, PT ;  /* 0x000000010200980c */ /* 0x004fe20003f45270 */
[C---:B------:R-:W-:Y:S01]  /*54f0*/  @!P1 IMAD.HI.U32 R4, R12.reuse, R11, RZ ;  /* 0x0000000b0c049227 */ /* 0x040fe200078e00ff */
[----:B------:R-:W-:Y:S04]  /*5500*/  @!P1 SHF.R.U32.HI R3, RZ, R15, R3 ;  /* 0x0000000fff039219 */ /* 0x000fe80000011603 */
[----:B------:R-:W-:Y:S01]  /*5510*/  @!P1 SEL R3, R13, R3, !P2 ;  /* 0x000000030d039207 */ /* 0x000fe20005000000 */
[----:B------:R-:W-:Y:S01]  /*5520*/  SYNCS.ARRIVE.TRANS64.RED.A1T0 RZ, [UR14], RZ ;  /* 0x000000ffffff79a7 */ /* 0x000fe2000810040e */
[----:B------:R-:W2:Y:S01]  /*5530*/  SYNCS.PHASECHK.TRANS64.TRYWAIT P5, [UR6+0x108], R31 ;  /* 0x0001081fff0075a7 */ /* 0x000ea200080a1106 */
[----:B---3--:R-:W3:Y:S02]  /*5540*/  @!P1 LDC R0, c[0x0][0xb20] ;  /* 0x0002c800ff009b82 */ /* 0x008ee40000000800 */
[----:B---3--:R-:W-:Y:S04]  /*5550*/  @!P1 SHF.R.U32.HI R0, RZ, R0, R4 ;  /* 0x00000000ff009219 */ /* 0x008fe80000011604 */
[----:B------:R-:W-:Y:S05]  /*5560*/  @!P1 SEL R4, R12, R0, !P0 ;  /* 0x000000000c049207 */ /* 0x000fea0004000000 */
[----:B------:R-:W-:Y:S02]  /*5570*/  @!P1 IMAD.IADD R0, R4, 0x1, -R3 ;  /* 0x0000000104009824 */ /* 0x000fe400078e0a03 */
[----:B------:R-:W-:Y:S02]  /*5580*/  @!P1 IMAD.IADD R3, R3, 0x1, -R4 ;  /* 0x0000000103039824 */ /* 0x000fe400078e0a04 */
[----:B------:R-:W-:Y:S02]  /*5590*/  @!P1 IMAD R13, R0, R2, R13 ;  /* 0x00000002000d9224 */ /* 0x000fe400078e020d */
[----:B------:R-:W-:Y:S01]  /*55a0*/  @!P1 IMAD R12, R3, R10, R12 ;  /* 0x0000000a030c9224 */ /* 0x000fe200078e020c */
[----:B-12---:R-:W-:Y:S06]  /*55b0*/  @!P5 BRA `(.L_x_105) ;  /* 0x0000004400e8d947 */ /* 0x006fec0003800000 */
.L_x_218:
[----:B------:R-:W-:Y:S01]  /*55c0*/  @!P4 IADD3 R2, P0, PT, R32, 0x580, RZ ;  /* 0x000005802002c810 */ /* 0x000fe20007f1e0ff */
[----:B------:R-:W-:Y:S01]  /*55d0*/  VOTEU.ALL UP1, P4 ;  /* 0x0000000000ff7886 */ /* 0x000fe20002020000 */
[----:B------:R-:W-:Y:S01]  /*55e0*/  VOTEU.ALL UP2, P4 ;  /* 0x0000000000ff7886 */ /* 0x000fe20002040000 */
[----:B------:R-:W-:Y:S01]  /*55f0*/  UMOV UR14, 0x0 ;  /* 0x00000000000e7882 */ /* 0x000fe20000000000 */
[----:B------:R-:W-:Y:S01]  /*5600*/  @!P4 R2UR UR9, R2 ;  /* 0x000000000209c2ca */ /* 0x000fe200000e0000 */
[----:B-1----:R-:W-:Y:S01]  /*5610*/  @!P4 IMAD.X R0, RZ, RZ, R33, P0 ;  /* 0x000000ffff00c224 */ /* 0x002fe200000e0621 */
[----:B------:R-:W-:Y:S01]  /*5620*/  @!UP1 UIADD3 UR17, UPT, UPT, UR6, 0xe8, URZ ;  /* 0x000000e806119890 */ /* 0x000fe2000fffe0ff */
[----:B------:R-:W-:Y:S01]  /*5630*/  ISETP.NE.AND P0, PT, R29, 0x2, PT ;  /* 0x000000021d00780c */ /* 0x000fe20003f05270 */
[----:B------:R-:W-:Y:S01]  /*5640*/  @!UP1 UIADD3 UR18, UPT, UPT, UR42, 0x30, URZ ;  /* 0x000000302a129890 */ /* 0x000fe2000fffe0ff */
[----:B------:R-:W-:Y:S01]  /*5650*/  LOP3.LUT R30, R30, 0x1, RZ, 0x3c, !PT ;  /* 0x000000011e1e7812 */ /* 0x000fe200078e3cff */
[----:B------:R-:W-:Y:S01]  /*5660*/  @!UP1 UIADD3 UR16, UPT, UPT, UR6, 0x3200, URZ ;  /* 0x0000320006109890 */ /* 0x000fe2000fffe0ff */
[----:B------:R-:W-:Y:S01]  /*5670*/  @!P4 R2UR UR8, R0 ;  /* 0x000000000008c2ca */ /* 0x000fe200000e0000 */
[----:B------:R-:W-:Y:S01]  /*5680*/  UMOV UR15, 0x10000000 ;  /* 0x10000000000f7882 */ /* 0x000fe20000000000 */
[----:B------:R-:W-:Y:S01]  /*5690*/  UMOV UR19, UR43 ;  /* 0x0000002b00137c82 */ /* 0x000fe20008000000 */
[----:B------:R-:W-:Y:S01]  /*56a0*/  UMOV UR20, UR52 ;  /* 0x0000003400147c82 */ /* 0x000fe20008000000 */
[----:B------:R-:W-:Y:S01]  /*56b0*/  @!UP1 UIADD3 UR10, UPT, UPT, UR42, 0x70, URZ ;  /* 0x000000702a0a9890 */ /* 0x000fe2000fffe0ff */
[----:B------:R-:W-:Y:S01]  /*56c0*/  SEL R0, RZ, 0x1, P0 ;  /* 0x00000001ff007807 */ /* 0x000fe20000000000 */
[----:B------:R-:W-:Y:S01]  /*56d0*/  IMAD.U32 R2, RZ, RZ, UR9 ;  /* 0x00000009ff027e24 */ /* 0x000fe2000f8e00ff */
[----:B------:R-:W-:Y:S01]  /*56e0*/  UMOV UR11, UR43 ;  /* 0x0000002b000b7c82 */ /* 0x000fe20008000000 */
[----:B------:R-:W-:Y:S01]  /*56f0*/  UMOV UR12, UR52 ;  /* 0x00000034000c7c82 */ /* 0x000fe20008000000 */
[----:B------:R-:W-:Y:S01]  /*5700*/  UMOV UR9, UR17 ;  /* 0x0000001100097c82 */ /* 0x000fe20008000000 */
[----:B------:R-:W-:Y:S01]  /*5710*/  @P3 R2UR UR52, R27 ;  /* 0x000000001b3432ca */ /* 0x000fe200000e0000 */
[----:B------:R-:W-:Y:S01]  /*5720*/  IMAD.IADD R4, R12, 0x1, R64 ;  /* 0x000000010c047824 */ /* 0x000fe200078e0240 */
[----:B------:R-:W-:Y:S01]  /*5730*/  @!P4 R2UR UR22, R2 ;  /* 0x000000000216c2ca */ /* 0x000fe200000e0000 */
[----:B------:R-:W-:Y:S01]  /*5740*/  IMAD.U32 R3, RZ, RZ, UR8 ;  /* 0x00000008ff037e24 */ /* 0x000fe2000f8e00ff */
[----:B------:R-:W-:Y:S01]  /*5750*/  @!UP1 UIADD3 UR8, UPT, UPT, UR6, 0x3a00, URZ ;  /* 0x00003a0006089890 */ /* 0x000fe2000fffe0ff */
[----:B------:R-:W-:Y:S01]  /*5760*/  LOP3.LUT R28, R28, R0, RZ, 0x3c, !PT ;  /* 0x000000001c1c7212 */ /* 0x000fe200078e3cff */
[----:B------:R-:W-:Y:S01]  /*5770*/  VOTEU.ALL UP1, P4 ;  /* 0x0000000000ff7886 */ /* 0x000fe20002020000 */
[----:B------:R-:W-:Y:S02]  /*5780*/  SEL R29, R29, RZ, P0 ;  /* 0x000000ff1d1d7207 */ /* 0x000fe40000000000 */
[----:B------:R-:W-:Y:S01]  /*5790*/  @!P4 R2UR UR23, R3 ;  /* 0x000000000317c2ca */ /* 0x000fe200000e0000 */
[----:B------:R-:W-:Y:S11]  /*57a0*/  IMAD.IADD R3, R13, 0x1, R65 ;  /* 0x000000010d037824 */ /* 0x000ff600078e0241 */
[----:B------:R-:W-:Y:S01]  /*57b0*/  @!UPT UIADD3 URZ, UPT, UPT, URZ, URZ, URZ ;  /* 0x000000fffffff290 */ /* 0x000fe2000fffe0ff */
[----:B------:R4:W-:Y:S01]  /*57c0*/  @!UP2 UTMALDG.3D [UR16], [UR22], desc[UR14] ;  /* 0x00000e101600a5b4 */ /* 0x0009e20008011000 */
[----:B------:R4:W-:Y:S01]  /*57d0*/  @!UP1 UTMALDG.3D [UR8], [UR22], desc[UR14] ;  /* 0x00000e08160095b4 */ /* 0x0009e20008011000 */
[----:B------:R4:W-:Y:S01]  /*57e0*/  @!P4 SYNCS.ARRIVE.TRANS64.RED.A0TR RZ, [UR6+0xe8], R25 ;  /* 0x0000e819ffffc9a7 */ /* 0x0009e20008300406 */
[----:B------:R-:W-:Y:S01]  /*57f0*/  UPLOP3.LUT UP1, UPT, UPT, UPT, UPT, 0x80, 0x8 ;  /* 0x000000000008789c */ /* 0x000fe20003f2f070 */
[----:B------:R-:W-:Y:S01]  /*5800*/  SYNCS.ARRIVE.TRANS64.RED.A1T0 RZ, [UR7], RZ ;  /* 0x000000ffffff79a7 */ /* 0x000fe20008100407 */
[----:B------:R-:W-:Y:S09]  /*5810*/  @P3 BRA `(.L_x_106) ;  /* 0xfffffff0002c3947 */ /* 0x000ff2000383ffff */
[----:B------:R-:W-:-:S04]  /*5820*/  SHF.L.U32 R2, R30, 0x1f, RZ ;  /* 0x0000001f1e027819 */ /* 0x000fc800000006ff */
[----:B------:R-:W1:Y:S02]  /*5830*/  SYNCS.PHASECHK.TRANS64.TRYWAIT P0, [UR6+0xf0], R2 ;  /* 0x0000f002ff0075a7 */ /* 0x000e640008001106 */
[----:B-1----:R-:W-:Y:S05]  /*5840*/  @!P0 BRA `(.L_x_107) ;  /* 0x00000044005c8947 */ /* 0x002fea0003800000 */
.L_x_220:
[----:B------:R-:W2:Y:S02]  /*5850*/  SYNCS.PHASECHK.TRANS64.TRYWAIT P0, [UR6+0xf8], R2 ;  /* 0x0000f802ff0075a7 */ /* 0x000ea40008001106 */
[----:B--2---:R-:W-:Y:S05]  /*5860*/  @!P0 BRA `(.L_x_108) ;  /* 0x00000044006c8947 */ /* 0x004fea0003800000 */
.L_x_222:
[----:B------:R-:W2:Y:S02]  /*5870*/  SYNCS.PHASECHK.TRANS64.TRYWAIT P0, [UR6+0x100], R2 ;  /* 0x00010002ff0075a7 */ /* 0x000ea40008001106 */
[----:B--2---:R-:W-:Y:S05]  /*5880*/  @!P0 BRA `(.L_x_109) ;  /* 0x00000044007c8947 */ /* 0x004fea0003800000 */
.L_x_224:
[----:B-1----:R-:W-:-:S07]  /*5890*/  MOV R0, UR6 ;  /* 0x0000000600007c02 */ /* 0x002fce0008000f00 */
.L_x_110:
[----:B-1----:R-:W-:-:S04]  /*58a0*/  SHF.L.U32 R2, R30, 0x1f, RZ ;  /* 0x0000001f1e027819 */ /* 0x002fc800000006ff */
[----:B------:R1:W2:Y:S03]  /*58b0*/  SYNCS.PHASECHK.TRANS64.TRYWAIT P0, [R0+URZ+0x108], R2 ;  /* 0x00010802000075a7 */ /* 0x0002a600080011ff */
[----:B--2---:R-:W-:Y:S05]  /*58c0*/  @!P0 NANOSLEEP.SYNCS 0x989680 ;  /* 0x009896800000895d */ /* 0x004fea0003900000 */
[----:B------:R-:W2:Y:S02]  /*58d0*/  @!P0 SYNCS.PHASECHK.TRANS64 P0, [R0+URZ+0x108], R2 ;  /* 0x00010802000085a7 */ /* 0x000ea400080010ff */
[----:B--2-4-:R-:W-:Y:S05]  /*58e0*/  @P0 EXIT ;  /* 0x000000000000094d */ /* 0x014fea0003800000 */
[----:B------:R-:W-:Y:S05]  /*58f0*/  BRA `(.L_x_110) ;  /* 0xfffffffc00e87947 */ /* 0x000fea000383ffff */
.L_x_95:
[----:B------:R-:W-:-:S06]  /*5900*/  UISETP.GE.AND UP1, UPT, UR10, 0x4, UPT ;  /* 0x000000040a00788c */ /* 0x000fcc000bf26270 */
[----:B------:R-:W-:-:S13]  /*5910*/  PLOP3.LUT P0, PT, PT, PT, UP1, 0x80, 0x8 ;  /* 0x000000000008781c */ /* 0x000fda0003f0f018 */
[----:B------:R-:W-:Y:S05]  /*5920*/  @!P0 EXIT ;  /* 0x000000000000894d */ /* 0x000fea0003800000 */
[----:B------:R-:W-:Y:S01]  /*5930*/  BAR.SYNC.DEFER_BLOCKING 0x6, 0xa0 ;  /* 0x0182800000007b1d */ /* 0x000fe20000010000 */
[----:B------:R-:W-:Y:S01]  /*5940*/  IMAD.SHL.U32 R71, R32, 0x10, RZ ;  /* 0x0000001020477824 */ /* 0x000fe200078e00ff */
[----:B------:R-:W-:Y:S01]  /*5950*/  LOP3.LUT R31, R0, 0x20, R32, 0xf8, !PT ;  /* 0x00000020001f7812 */ /* 0x000fe200078ef820 */
[C---:B------:R-:W-:Y:S01]  /*5960*/  IMAD.SHL.U32 R5, R32.reuse, 0x2, RZ ;  /* 0x0000000220057824 */ /* 0x040fe200078e00ff */
[----:B------:R-:W-:Y:S01]  /*5970*/  LOP3.LUT R73, R32, 0x60, RZ, 0xc0, !PT ;  /* 0x0000006020497812 */ /* 0x000fe200078ec0ff */
[----:B------:R-:W-:Y:S01]  /*5980*/  IMAD.SHL.U32 R7, R72, 0x200, RZ ;  /* 0x0000020048077824 */ /* 0x000fe200078e00ff */
[----:B------:R-:W-:Y:S02]  /*5990*/  UMOV UR47, 0x400 ;  /* 0x00000400002f7882 */ /* 0x000fe40000000000 */
[----:B------:R-:W1:Y:S01]  /*59a0*/  LDC R69, c[0x0][0x370] ;  /* 0x0000dc00ff457b82 */ /* 0x000e620000000800 */
[----:B------:R-:W-:Y:S01]  /*59b0*/  ULEA UR47, UR46, UR47, 0x18 ;  /* 0x0000002f2e2f7291 */ /* 0x000fe2000f8ec0ff */
[C---:B------:R-:W-:Y:S01]  /*59c0*/  LOP3.LUT R6, R71.reuse, 0x40, RZ, 0xc0, !PT ;  /* 0x0000004047067812 */ /* 0x040fe200078ec0ff */
[----:B------:R-:W-:Y:S01]  /*59d0*/  IMAD.U32 R52, R32, 0x10000, RZ ;  /* 0x0001000020347824 */ /* 0x000fe200078e00ff */
[C---:B------:R-:W-:Y:S01]  /*59e0*/  LOP3.LUT R70, R71.reuse, 0x5b0, RZ, 0xc0, !PT ;  /* 0x000005b047467812 */ /* 0x040fe200078ec0ff */
[----:B------:R-:W-:Y:S01]  /*59f0*/  UIADD3 UR4, UPT, UPT, UR47, 0x200, URZ ;  /* 0x000002002f047890 */ /* 0x000fe2000fffe0ff */
[----:B------:R-:W-:Y:S01]  /*5a00*/  LOP3.LUT R5, R6, 0x8, R5, 0xf8, !PT ;  /* 0x0000000806057812 */ /* 0x000fe200078ef805 */
[----:B------:R-:W-:Y:S01]  /*5a10*/  IMAD.SHL.U32 R6, R72, 0x200000, RZ ;  /* 0x0020000048067824 */ /* 0x000fe200078e00ff */
[----:B------:R-:W2:Y:S01]  /*5a20*/  LDC R28, c[0x0][0xb0c] ;  /* 0x0002c300ff1c7b82 */ /* 0x000ea20000000800 */
[----:B------:R-:W-:Y:S01]  /*5a30*/  LOP3.LUT R70, R70, 0x200, R7, 0xf8, !PT ;  /* 0x0000020046467812 */ /* 0x000fe200078ef807 */
[----:B------:R-:W-:Y:S01]  /*5a40*/  IMAD.MOV.U32 R78, RZ, RZ, 0x1 ;  /* 0x00000001ff4e7424 */ /* 0x000fe200078e00ff */
[----:B------:R-:W-:Y:S01]  /*5a50*/  LOP3.LUT P0, RZ, R71, 0x40, RZ, 0xc0, !PT ;  /* 0x0000004047ff7812 */ /* 0x000fe2000780c0ff */
[----:B------:R-:W-:Y:S01]  /*5a60*/  IMAD.MOV.U32 R53, RZ, RZ, RZ ;  /* 0x000000ffff357224 */ /* 0x000fe200078e00ff */
[----:B------:R-:W-:-:S02]  /*5a70*/  LOP3.LUT R6, R6, 0x200000, RZ, 0xc0, !PT ;  /* 0x0020000006067812 */ /* 0x000fc400078ec0ff */
[----:B------:R-:W-:Y:S02]  /*5a80*/  CS2R R76, SRZ ;  /* 0x00000000004c7805 */ /* 0x000fe4000001ff00 */
[----:B------:R-:W-:Y:S01]  /*5a90*/  LOP3.LUT R70, R70, R5, RZ, 0xfc, !PT ;  /* 0x0000000546467212 */ /* 0x000fe200078efcff */
[----:B------:R-:W3:Y:S01]  /*5aa0*/  LDC R67, c[0x0][0xb20] ;  /* 0x0002c800ff437b82 */ /* 0x000ee20000000800 */
[----:B------:R-:W4:Y:S01]  /*5ab0*/  LDS R2, [UR47+0x1d0] ;  /* 0x0001d02fff027984 */ /* 0x000f220008000800 */
[----:B------:R-:W-:Y:S01]  /*5ac0*/  LOP3.LUT R52, R6, 0x400000, R52, 0xf8, !PT ;  /* 0x0040000006347812 */ /* 0x000fe200078ef834 */
[----:B------:R-:W-:Y:S01]  /*5ad0*/  IMAD.MOV.U32 R81, RZ, RZ, RZ ;  /* 0x000000ffff517224 */ /* 0x000fe200078e00ff */
[----:B------:R-:W-:Y:S01]  /*5ae0*/  P2R R5, PR, RZ, 0x1 ;  /* 0x00000001ff057803 */ /* 0x000fe20000000000 */
[----:B------:R-:W-:Y:S01]  /*5af0*/  IMAD.U32 R74, RZ, RZ, UR4 ;  /* 0x00000004ff4a7e24 */ /* 0x000fe2000f8e00ff */
[----:B------:R-:W-:Y:S01]  /*5b00*/  LOP3.LUT R32, R32, 0x40, RZ, 0xc0, !PT ;  /* 0x0000004020207812 */ /* 0x000fe200078ec0ff */
[----:B------:R-:W1:Y:S01]  /*5b10*/  LDCU.64 UR54, c[0x0][0x348] ;  /* 0x00006900ff3677ac */ /* 0x000e620008000a00 */
[----:B------:R-:W1:Y:S01]  /*5b20*/  LDC R27, c[0x0][0xb30] ;  /* 0x0002cc00ff1b7b82 */ /* 0x000e620000000800 */
[----:B------:R-:W1:Y:S01]  /*5b30*/  LDCU UR37, c[0x0][0x388] ;  /* 0x00007100ff2577ac */ /* 0x000e620008000800 */
[----:B------:R-:W1:Y:S06]  /*5b40*/  LDCU UR36, c[0x0][0x384] ;  /* 0x00007080ff2477ac */ /* 0x000e6c0008000800 */
[----:B------:R-:W1:Y:S01]  /*5b50*/  LDC.64 R62, c[0x0][0xb10] ;  /* 0x0002c400ff3e7b82 */ /* 0x000e620000000a00 */
[----:B------:R-:W1:Y:S01]  /*5b60*/  LDCU.64 UR38, c[0x0][0x888] ;  /* 0x00011100ff2677ac */ /* 0x000e620008000a00 */
[----:B------:R-:W1:Y:S06]  /*5b70*/  LDCU.64 UR44, c[0x0][0x8c0] ;  /* 0x00011800ff2c77ac */ /* 0x000e6c0008000a00 */
[----:B------:R-:W1:Y:S01]  /*5b80*/  LDC.64 R24, c[0x0][0xb18] ;  /* 0x0002c600ff187b82 */ /* 0x000e620000000a00 */
[----:B------:R-:W-:Y:S01]  /*5b90*/  UMOV UR49, URZ ;  /* 0x000000ff00317c82 */ /* 0x000fe20008000000 */
[----:B------:R-:W-:-:S06]  /*5ba0*/  UMOV UR53, URZ ;  /* 0x000000ff00357c82 */ /* 0x000fcc0008000000 */
[----:B------:R-:W1:Y:S08]  /*5bb0*/  LDC.64 R58, c[0x0][0x888] ;  /* 0x00022200ff3a7b82 */ /* 0x000e700000000a00 */
[----:B------:R-:W1:Y:S01]  /*5bc0*/  LDC.64 R22, c[0x0][0xb28] ;  /* 0x0002ca00ff167b82 */ /* 0x000e620000000a00 */
[----:B----4-:R-:W-:-:S07]  /*5bd0*/  IMAD.IADD R52, R2, 0x1, R52 ;  /* 0x0000000102347824 */ /* 0x010fce00078e0234 */
[----:B------:R-:W4:Y:S08]  /*5be0*/  LDC.64 R60, c[0x0][0x890] ;  /* 0x00022400ff3c7b82 */ /* 0x000f300000000a00 */
[----:B------:R-:W1:Y:S08]  /*5bf0*/  LDC.64 R56, c[0x0][0x8b0] ;  /* 0x00022c00ff387b82 */ /* 0x000e700000000a00 */
[----:B------:R-:W1:Y:S08]  /*5c00*/  LDC.64 R54, c[0x0][0x8a8] ;  /* 0x00022a00ff367b82 */ /* 0x000e700000000a00 */
[----:B--23--:R-:W1:Y:S02]  /*5c10*/  LDC R68, c[0x0][0x374] ;  /* 0x0000dd00ff447b82 */ /* 0x00ce640000000800 */
.L_x_156:
[C---:B------:R-:W-:Y:S02]  /*5c20*/  LEA R0, R81.reuse, UR47, 0x3 ;  /* 0x0000002f51007c11 */ /* 0x040fe4000f8e18ff */
[----:B------:R-:W-:Y:S02]  /*5c30*/  SHF.L.U32 R2, R76, 0x1f, RZ ;  /* 0x0000001f4c027819 */ /* 0x000fe400000006ff */
[----:B------:R-:W-:Y:S02]  /*5c40*/  LEA R16, R81, UR47, 0x4 ;  /* 0x0000002f51107c11 */ /* 0x000fe4000f8e20ff */
[----:B------:R-:W2:Y:S02]  /*5c50*/  SYNCS.PHASECHK.TRANS64.TRYWAIT P0, [R0+URZ+0x120], R2 ;  /* 0x00012002000075a7 */ /* 0x000ea400080011ff */
[----:B--2---:R-:W-:Y:S05]  /*5c60*/  @!P0 BRA `(.L_x_111) ;  /* 0x00000040009c8947 */ /* 0x004fea0003800000 */
.L_x_225:
[----:B------:R-:W3:Y:S01]  /*5c70*/  LDC.64 R12, c[0x0][0xb10] ;  /* 0x0002c400ff0c7b82 */ /* 0x000ee20000000a00 */
[----:B------:R-:W4:Y:S01]  /*5c80*/  LDS.128 R16, [R16+0x1b0] ;  /* 0x0001b00010107984 */ /* 0x000f220000000c00 */
[----:B-1----:R-:W-:Y:S01]  /*5c90*/  ISETP.NE.AND P1, PT, R27, 0x1, PT ;  /* 0x000000011b00780c */ /* 0x002fe20003f25270 */
[----:B--2---:R-:W-:Y:S01]  /*5ca0*/  VIADD R0, R0, 0x130 ;  /* 0x0000013000007836 */ /* 0x004fe20000000000 */
[----:B------:R-:W-:Y:S04]  /*5cb0*/  ISETP.GE.AND P0, PT, R26, 0x1, PT ;  /* 0x000000011a00780c */ /* 0x000fe80003f06270 */
[----:B------:R-:W1:Y:S01]  /*5cc0*/  LDC.64 R10, c[0x0][0xb18] ;  /* 0x0002c600ff0a7b82 */ /* 0x000e620000000a00 */
[----:B------:R-:W-:Y:S01]  /*5cd0*/  PRMT R0, RZ, 0x654, R0 ;  /* 0x00000654ff007816 */ /* 0x000fe20000000000 */
[----:B------:R-:W-:Y:S01]  /*5ce0*/  @!PT LDS RZ, [RZ] ;  /* 0x00000000fffff984 */ /* 0x000fe20000000800 */
[----:B------:R-:W-:Y:S01]  /*5cf0*/  @!PT LDS RZ, [RZ] ;  /* 0x00000000fffff984 */ /* 0x000fe20000000800 */
[----:B------:R-:W-:Y:S01]  /*5d00*/  @!PT LDS RZ, [RZ] ;  /* 0x00000000fffff984 */ /* 0x000fe20000000800 */
[----:B------:R-:W-:Y:S01]  /*5d10*/  @!PT LDS RZ, [RZ] ;  /* 0x00000000fffff984 */ /* 0x000fe20000000800 */
[----:B------:R2:W-:Y:S06]  /*5d20*/  MEMBAR.ALL.CTA ;  /* 0x0000000000007992 */ /* 0x0005ec0000008000 */
[----:B--2---:R-:W2:Y:S01]  /*5d30*/  FENCE.VIEW.ASYNC.S ;  /* 0x00000000000073c6 */ /* 0x004ea20000000000 */
[----:B------:R-:W1:Y:S08]  /*5d40*/  @!P1 LDC R14, c[0x0][0xb20] ;  /* 0x0002c800ff0e9b82 */ /* 0x000e700000000800 */
[----:B------:R-:W1:Y:S01]  /*5d50*/  @!P1 LDC R9, c[0x0][0xb0c] ;  /* 0x0002c300ff099b82 */ /* 0x000e620000000800 */
[----:B--2---:R2:W-:Y:S01]  /*5d60*/  SYNCS.ARRIVE.TRANS64.RED.A1T0 RZ, [R0+URZ], RZ ;  /* 0x000000ff00ff79a7 */ /* 0x0045e200081004ff */
[----:B----4-:R-:W-:Y:S04]  /*5d70*/  LOP3.LUT P4, RZ, R18, 0x1, RZ, 0xc0, !PT ;  /* 0x0000000112ff7812 */ /* 0x010fe8000788c0ff */
[----:B------:R-:W-:Y:S09]  /*5d80*/  P2R R79, PR, RZ, 0x10 ;  /* 0x00000010ff4f7803 */ /* 0x000ff20000000000 */
[----:B------:R-:W-:Y:S02]  /*5d90*/  @P4 MOV R30, R16 ;  /* 0x00000010001e4202 */ /* 0x000fe40000000f00 */
[----:B------:R-:W-:Y:S01]  /*5da0*/  @P4 LOP3.LUT R29, R17, 0xffff, RZ, 0xc0, !PT ;  /* 0x0000ffff111d4812 */ /* 0x000fe200078ec0ff */
[----:B--23--:R-:W-:Y:S06]  /*5db0*/  @!P0 BRA `(.L_x_112) ;  /* 0x0000000000a48947 */ /* 0x00cfec0003800000 */
[----:B------:R-:W-:Y:S01]  /*5dc0*/  IMAD.HI.U32 R0, R68, R25, RZ ;  /* 0x0000001944007227 */ /* 0x000fe200078e00ff */
[----:B------:R-:W-:Y:S02]  /*5dd0*/  ISETP.NE.AND P0, PT, R24, 0x1, PT ;  /* 0x000000011800780c */ /* 0x000fe40003f05270 */
[----:B------:R-:W-:Y:S01]  /*5de0*/  ISETP.NE.AND P2, PT, R26, 0x1, PT ;  /* 0x000000011a00780c */ /* 0x000fe20003f45270 */
[----:B------:R-:W-:Y:S01]  /*5df0*/  IMAD.HI.U32 R6, R69, R62, RZ ;  /* 0x0000003e45067227 */ /* 0x000fe200078e00ff */
[----:B------:R-:W-:Y:S02]  /*5e00*/  SHF.R.U32.HI R0, RZ, R67, R0 ;  /* 0x00000043ff007219 */ /* 0x000fe40000011600 */
[----:B------:R-:W-:Y:S01]  /*5e10*/  ISETP.NE.AND P3, PT, R28, 0x1, PT ;  /* 0x000000011c00780c */ /* 0x000fe20003f65270 */
[----:B------:R-:W-:Y:S01]  /*5e20*/  IMAD.HI.U32 R8, R29, R25, RZ ;  /* 0x000000191d087227 */ /* 0x000fe200078e00ff */
[-C--:B------:R-:W-:Y:S02]  /*5e30*/  SHF.R.U32.HI R6, RZ, R63.reuse, R6 ;  /* 0x0000003fff067219 */ /* 0x080fe40000011606 */
[----:B------:R-:W-:Y:S01]  /*5e40*/  SEL R0, R68, R0, !P0 ;  /* 0x0000000044007207 */ /* 0x000fe20004000000 */
[----:B------:R-:W-:Y:S01]  /*5e50*/  IMAD.HI.U32 R7, R30, R62, RZ ;  /* 0x0000003e1e077227 */ /* 0x000fe200078e00ff */
[----:B------:R-:W-:Y:S03]  /*5e60*/  SEL R6, R69, R6, !P3 ;  /* 0x0000000645067207 */ /* 0x000fe60005800000 */
[-C--:B------:R-:W-:Y:S01]  /*5e70*/  IMAD.HI.U32 R5, R0, R22.reuse, RZ ;  /* 0x0000001600057227 */ /* 0x080fe200078e00ff */
[----:B------:R-:W-:Y:S03]  /*5e80*/  SHF.R.U32.HI R7, RZ, R63, R7 ;  /* 0x0000003fff077219 */ /* 0x000fe60000011607 */
[----:B------:R-:W-:Y:S01]  /*5e90*/  IMAD.HI.U32 R2, R6, R22, RZ ;  /* 0x0000001606027227 */ /* 0x000fe200078e00ff */
[----:B------:R-:W-:Y:S02]  /*5ea0*/  @P2 SHF.R.U32.HI R0, RZ, R23, R5 ;  /* 0x00000017ff002219 */ /* 0x000fe40000011605 */
[----:B------:R-:W-:Y:S02]  /*5eb0*/  SHF.R.U32.HI R5, RZ, R67, R8 ;  /* 0x00000043ff057219 */ /* 0x000fe40000011608 */
[----:B------:R-:W-:Y:S01]  /*5ec0*/  @P2 SHF.R.U32.HI R6, RZ, R23, R2 ;  /* 0x00000017ff062219 */ /* 0x000fe20000011602 */
[----:B------:R-:W-:Y:S01]  /*5ed0*/  IMAD R0, R26, R0, RZ ;  /* 0x000000001a007224 */ /* 0x000fe200078e02ff */
[----:B------:R-:W-:Y:S02]  /*5ee0*/  SEL R5, R29, R5, !P0 ;  /* 0x000000051d057207 */ /* 0x000fe40004000000 */
[----:B------:R-:W-:Y:S01]  /*5ef0*/  SEL R2, R30, R7, !P3 ;  /* 0x000000071e027207 */ /* 0x000fe20005800000 */
[----:B------:R-:W-:Y:S01]  /*5f00*/  IMAD R7, R26, R6, RZ ;  /* 0x000000061a077224 */ /* 0x000fe200078e02ff */
[C---:B------:R-:W-:Y:S01]  /*5f10*/  ISETP.GE.AND P0, PT, R5.reuse, R0, PT ;  /* 0x000000000500720c */ /* 0x040fe20003f06270 */
[C---:B------:R-:W-:Y:S03]  /*5f20*/  IMAD.HI.U32 R0, R5.reuse, R22, RZ ;  /* 0x0000001605007227 */ /* 0x040fe600078e00ff */
[C---:B------:R-:W-:Y:S02]  /*5f30*/  ISETP.GE.OR P0, PT, R2.reuse, R7, P0 ;  /* 0x000000070200720c */ /* 0x040fe40000706670 */
[----:B------:R-:W-:Y:S04]  /*5f40*/  SHF.R.U32.HI R0, RZ, R23, R0 ;  /* 0x00000017ff007219 */ /* 0x000fe80000011600 */
[C---:B------:R-:W-:Y:S05]  /*5f50*/  SEL R8, R5.reuse, R0, !P2 ;  /* 0x0000000005087207 */ /* 0x040fea0005000000 */
        /* <DEDUP_REMOVED lines=14> */
[----:B------:R-:W-:Y:S07]  /*6040*/  IMAD R29, R5, R24, R29 ;  /* 0x00000018051d7224 */ /* 0x000fee00078e021d */
.L_x_112:
[----:B-1----:R-:W-:Y:S01]  /*6050*/  @!P1 ISETP.NE.AND P0, PT, R10, 0x1, PT ;  /* 0x000000010a00980c */ /* 0x002fe20003f05270 */
[----:B------:R-:W-:Y:S01]  /*6060*/  @!P1 IMAD.HI.U32 R2, R29, R11, RZ ;  /* 0x0000000b1d029227 */ /* 0x000fe200078e00ff */
[----:B------:R-:W-:Y:S01]  /*6070*/  R2UR UR5, R3 ;  /* 0x00000000030572ca */ /* 0x000fe200000e0000 */
[----:B------:R-:W-:Y:S01]  /*6080*/  BSSY.RECONVERGENT B6, `(.L_x_113) ;  /* 0x0000031000067945 */ /* 0x000fe20003800200 */
[----:B------:R-:W-:Y:S01]  /*6090*/  R2UR UR4, R4 ;  /* 0x00000000040472ca */ /* 0x000fe200000e0000 */
[----:B------:R-:W-:Y:S01]  /*60a0*/  @!P1 IMAD.HI.U32 R0, R30, R12, RZ ;  /* 0x0000000c1e009227 */ /* 0x000fe200078e00ff */
[----:B------:R-:W-:Y:S02]  /*60b0*/  @!P1 SHF.R.U32.HI R2, RZ, R14, R2 ;  /* 0x0000000eff029219 */ /* 0x000fe40000011602 */
[----:B------:R-:W-:Y:S01]  /*60c0*/  @!P1 ISETP.NE.AND P2, PT, R9, 0x1, PT ;  /* 0x000000010900980c */ /* 0x000fe20003f45270 */
[----:B------:R-:W-:Y:S01]  /*60d0*/  VIADD R81, R81, 0x1 ;  /* 0x0000000151517836 */ /* 0x000fe20000000000 */
[----:B------:R-:W-:Y:S02]  /*60e0*/  @!P1 SEL R2, R29, R2, !P0 ;  /* 0x000000021d029207 */ /* 0x000fe40004000000 */
[----:B------:R-:W-:Y:S02]  /*60f0*/  @!P1 SHF.R.U32.HI R0, RZ, R13, R0 ;  /* 0x0000000dff009219 */ /* 0x000fe40000011600 */
[----:B------:R-:W-:Y:S01]  /*6100*/  LOP3.LUT P0, RZ, R74, 0x90, RZ, 0xc0, !PT ;  /* 0x000000904aff7812 */ /* 0x000fe2000780c0ff */
[----:B------:R-:W-:Y:S01]  /*6110*/  USHF.L.U32 UR42, UR5, 0x6, URZ ;  /* 0x00000006052a7899 */ /* 0x000fe200080006ff */
[----:B------:R-:W-:Y:S01]  /*6120*/  @!P1 SEL R3, R30, R0, !P2 ;  /* 0x000000001e039207 */ /* 0x000fe20005000000 */
[----:B------:R-:W-:Y:S01]  /*6130*/  USHF.L.U32 UR41, UR4, 0x7, URZ ;  /* 0x0000000704297899 */ /* 0x000fe200080006ff */
[----:B------:R-:W-:Y:S03]  /*6140*/  @P4 SHF.R.U32.HI R75, RZ, 0x10, R17 ;  /* 0x00000010ff4b4819 */ /* 0x000fe60000011611 */
[----:B------:R-:W-:Y:S02]  /*6150*/  @!P1 IMAD.IADD R0, R2, 0x1, -R3 ;  /* 0x0000000102009824 */ /* 0x000fe400078e0a03 */
[----:B------:R-:W-:Y:S02]  /*6160*/  @!P1 IMAD.IADD R2, R3, 0x1, -R2 ;  /* 0x0000000103029824 */ /* 0x000fe400078e0a02 */
[----:B------:R-:W-:Y:S02]  /*6170*/  @!P1 IMAD R30, R0, R9, R30 ;  /* 0x00000009001e9224 */ /* 0x000fe400078e021e */
[----:B------:R-:W-:Y:S01]  /*6180*/  @!P1 IMAD R29, R2, R10, R29 ;  /* 0x0000000a021d9224 */ /* 0x000fe200078e021d */
[----:B------:R-:W-:Y:S06]  /*6190*/  @!P0 BRA `(.L_x_114) ;  /* 0x00000000007c8947 */ /* 0x000fec0003800000 */
[----:B------:R-:W1:Y:S01]  /*61a0*/  LDCU.64 UR8, c[0x4][0x80] ;  /* 0x01001000ff0877ac */ /* 0x000e620008000a00 */
[----:B------:R-:W-:Y:S01]  /*61b0*/  MOV R2, 0x0 ;  /* 0x0000000000027802 */ /* 0x000fe20000000f00 */
[----:B------:R-:W-:Y:S02]  /*61c0*/  HFMA2 R12, -RZ, RZ, 0, 5.9604644775390625e-08 ;  /* 0x00000001ff0c7431 */ /* 0x000fe400000001ff */
[----:B------:R-:W-:Y:S01]  /*61d0*/  IMAD.MOV.U32 R8, RZ, RZ, 0x70 ;  /* 0x00000070ff087424 */ /* 0x000fe200078e00ff */
[----:B------:R2:W3:Y:S01]  /*61e0*/  LDC.64 R14, c[0x4][R2] ;  /* 0x01000000020e7b82 */ /* 0x0004e20000000a00 */
[----:B------:R-:W4:Y:S01]  /*61f0*/  LDCU.64 UR6, c[0x4][0x88] ;  /* 0x01001100ff0677ac */ /* 0x000f220008000a00 */
[----:B------:R-:W-:Y:S01]  /*6200*/  IMAD.MOV.U32 R13, RZ, RZ, RZ ;  /* 0x000000ffff0d7224 */ /* 0x000fe200078e00ff */
[----:B------:R-:W2:Y:S01]  /*6210*/  LDCU.64 UR4, c[0x4][0x8] ;  /* 0x01000100ff0477ac */ /* 0x000ea20008000a00 */
[----:B-1----:R-:W-:Y:S01]  /*6220*/  MOV R5, UR9 ;  /* 0x0000000900057c02 */ /* 0x002fe20008000f00 */
[----:B------:R-:W-:Y:S01]  /*6230*/  IMAD.U32 R4, RZ, RZ, UR8 ;  /* 0x00000008ff047e24 */ /* 0x000fe2000f8e00ff */
[----:B----4-:R-:W-:Y:S01]  /*6240*/  MOV R7, UR7 ;  /* 0x0000000700077c02 */ /* 0x010fe20008000f00 */
[----:B------:R-:W-:Y:S01]  /*6250*/  IMAD.U32 R6, RZ, RZ, UR6 ;  /* 0x00000006ff067e24 */ /* 0x000fe2000f8e00ff */
[----:B--2---:R-:W-:Y:S01]  /*6260*/  MOV R11, UR5 ;  /* 0x00000005000b7c02 */ /* 0x004fe20008000f00 */
[----:B------:R-:W-:Y:S02]  /*6270*/  IMAD.U32 R10, RZ, RZ, UR4 ;  /* 0x00000004ff0a7e24 */ /* 0x000fe4000f8e00ff */
[----:B------:R-:W-:Y:S07]  /*6280*/  LEPC R20, `(.L_x_115) ;  /* 0x000000001014794e */ /* 0x000fee0000000000 */
[----:B---3-5:R-:W-:Y:S05]  /*6290*/  CALL.ABS.NOINC R14 ;  /* 0x000000000e007343 */ /* 0x028fea0003c00000 */
.L_x_115:
[----:B------:R-:W1:Y:S01]  /*62a0*/  LDCU.64 UR8, c[0x4][0x80] ;  /* 0x01001000ff0877ac */ /* 0x000e620008000a00 */
[----:B------:R-:W2:Y:S01]  /*62b0*/  LDC.64 R2, c[0x4][R2] ;  /* 0x0100000002027b82 */ /* 0x000ea20000000a00 */
[----:B------:R-:W-:Y:S02]  /*62c0*/  HFMA2 R12, -RZ, RZ, 0, 5.9604644775390625e-08 ;  /* 0x00000001ff0c7431 */ /* 0x000fe400000001ff */
[----:B------:R-:W-:Y:S02]  /*62d0*/  IMAD.MOV.U32 R8, RZ, RZ, 0x70 ;  /* 0x00000070ff087424 */ /* 0x000fe400078e00ff */
[----:B------:R-:W-:Y:S01]  /*62e0*/  IMAD.MOV.U32 R13, RZ, RZ, RZ ;  /* 0x000000ffff0d7224 */ /* 0x000fe200078e00ff */
[----:B------:R-:W3:Y:S01]  /*62f0*/  LDCU.64 UR6, c[0x4][0x88] ;  /* 0x01001100ff0677ac */ /* 0x000ee20008000a00 */
[----:B------:R-:W4:Y:S01]  /*6300*/  LDCU.64 UR4, c[0x4][0x8] ;  /* 0x01000100ff0477ac */ /* 0x000f220008000a00 */
[----:B-1----:R-:W-:Y:S02]  /*6310*/  MOV R4, UR8 ;  /* 0x0000000800047c02 */ /* 0x002fe40008000f00 */
[----:B------:R-:W-:Y:S02]  /*6320*/  MOV R5, UR9 ;  /* 0x0000000900057c02 */ /* 0x000fe40008000f00 */
[----:B---3--:R-:W-:Y:S01]  /*6330*/  MOV R7, UR7 ;  /* 0x0000000700077c02 */ /* 0x008fe20008000f00 */
[----:B------:R-:W-:Y:S01]  /*6340*/  IMAD.U32 R6, RZ, RZ, UR6 ;  /* 0x00000006ff067e24 */ /* 0x000fe2000f8e00ff */
[----:B----4-:R-:W-:Y:S01]  /*6350*/  MOV R11, UR5 ;  /* 0x00000005000b7c02 */ /* 0x010fe20008000f00 */
[----:B------:R-:W-:Y:S02]  /*6360*/  IMAD.U32 R10, RZ, RZ, UR4 ;  /* 0x00000004ff0a7e24 */ /* 0x000fe4000f8e00ff */
[----:B------:R-:W-:Y:S07]  /*6370*/  LEPC R20, `(.L_x_114) ;  /* 0x000000001014794e */ /* 0x000fee0000000000 */
[----:B--2---:R-:W-:Y:S05]  /*6380*/  CALL.ABS.NOINC R2 ;  /* 0x0000000002007343 */ /* 0x004fea0003c00000 */
.L_x_114:
[----:B------:R-:W-:Y:S05]  /*6390*/  BSYNC.RECONVERGENT B6 ;  /* 0x0000000000067941 */ /* 0x000fea0003800200 */
.L_x_113:
[----:B------:R-:W-:Y:S01]  /*63a0*/  ISETP.NE.U32.AND P1, PT, R60, RZ, PT ;  /* 0x000000ff3c00720c */ /* 0x000fe20003f25070 */
[----:B------:R-:W1:Y:S01]  /*63b0*/  LDCU UR4, c[0x0][0x8c8] ;  /* 0x00011900ff0477ac */ /* 0x000e620008000800 */
[----:B------:R-:W-:Y:S02]  /*63c0*/  ISETP.NE.U32.AND P4, PT, R56, RZ, PT ;  /* 0x000000ff3800720c */ /* 0x000fe40003f85070 */
[----:B------:R-:W-:Y:S02]  /*63d0*/  ISETP.NE.AND.EX P1, PT, R61, RZ, PT, P1 ;  /* 0x000000ff3d00720c */ /* 0x000fe40003f25310 */
[----:B------:R-:W-:Y:S02]  /*63e0*/  ISETP.NE.U32.AND P3, PT, RZ, UR38, PT ;  /* 0x00000026ff007c0c */ /* 0x000fe4000bf65070 */
[----:B------:R-:W-:Y:S02]  /*63f0*/  ISETP.NE.U32.AND P2, PT, R60, RZ, PT ;  /* 0x000000ff3c00720c */ /* 0x000fe40003f45070 */
[----:B------:R-:W-:Y:S02]  /*6400*/  ISETP.NE.AND.EX P4, PT, R57, RZ, PT, P4 ;  /* 0x000000ff3900720c */ /* 0x000fe40003f85340 */
[----:B------:R-:W-:Y:S05]  /*6410*/  ISETP.NE.AND.EX P3, PT, RZ, UR39, PT, P3 ;  /* 0x00000027ff007c0c */ /* 0x000fea000bf65330 */
[----:B------:R-:W-:Y:S08]  /*6420*/  @!P1 BRA `(.L_x_116) ;  /* 0x00000000002c9947 */ /* 0x000ff00003800000 */
[----:B------:R-:W-:Y:S01]  /*6430*/  ISETP.NE.U32.AND P0, PT, R58, RZ, PT ;  /* 0x000000ff3a00720c */ /* 0x000fe20003f05070 */
[----:B------:R-:W-:Y:S03]  /*6440*/  IMAD.MOV.U32 R66, RZ, RZ, 0x1 ;  /* 0x00000001ff427424 */ /* 0x000fe600078e00ff */
[----:B------:R-:W-:Y:S11]  /*6450*/  ISETP.NE.AND.EX P0, PT, R59, RZ, PT, P0 ;  /* 0x000000ff3b00720c */ /* 0x000ff60003f05300 */
[----:B------:R-:W-:Y:S02]  /*6460*/  @!UPT UIADD3 URZ, UPT, UPT, URZ, URZ, URZ ;  /* 0x000000fffffff290 */ /* 0x000fe4000fffe0ff */
[----:B------:R-:W2:Y:S01]  /*6470*/  @P0 LDC.64 R2, c[0x0][0x888] ;  /* 0x00022200ff020b82 */ /* 0x000ea20000000a00 */
[----:B------:R-:W-:Y:S04]  /*6480*/  @P0 IMAD R0, R60, UR52, RZ ;  /* 0x000000343c000c24 */ /* 0x000fe8000f8e02ff */
[----:B--2---:R-:W-:Y:S04]  /*6490*/  @P0 IMAD.WIDE R2, R0, 0x4, R2 ;  /* 0x0000000400020825 */ /* 0x004fe800078e0202 */
[----:B------:R-:W-:Y:S01]  /*64a0*/  HFMA2 R0, -RZ, RZ, 0, 5.9604644775390625e-08 ;  /* 0x00000001ff007431 */ /* 0x000fe200000001ff */
[----:B-----5:R2:W5:Y:S04]  /*64b0*/  @P0 LDG.E R35, desc[UR50][R2.64] ;  /* 0x0000003202230981 */ /* 0x020568000c1e1900 */
[----:B------:R-:W-:Y:S01]  /*64c0*/  @!P0 PRMT R66, R0, 0x7610, R66 ;  /* 0x0000761000428816 */ /* 0x000fe20000000042 */
[----:B--2---:R-:W3:Y:S06]  /*64d0*/  @!P0 LDC R35, c[0x0][0x880] ;  /* 0x00022000ff238b82 */ /* 0x004eec0000000800 */
.L_x_116:
[----:B------:R-:W-:Y:S01]  /*64e0*/  ISETP.NE.AND.EX P0, PT, R61, RZ, PT, P2 ;  /* 0x000000ff3d00720c */ /* 0x000fe20003f05320 */
[----:B------:R-:W-:Y:S01]  /*64f0*/  @!UPT UIADD3 URZ, UPT, UPT, URZ, URZ, URZ ;  /* 0x000000fffffff290 */ /* 0x000fe2000fffe0ff */
[----:B------:R-:W-:Y:S11]  /*6500*/  @!P4 BRA `(.L_x_117) ;  /* 0x000000000020c947 */ /* 0x000ff60003800000 */
[----:B------:R-:W-:Y:S04]  /*6510*/  ISETP.NE.U32.AND P4, PT, R54, RZ, PT ;  /* 0x000000ff3600720c */ /* 0x000fe80003f85070 */
[----:B------:R-:W-:Y:S11]  /*6520*/  ISETP.NE.AND.EX P4, PT, R55, RZ, PT, P4 ;  /* 0x000000ff3700720c */ /* 0x000ff60003f85340 */
[----:B------:R-:W-:Y:S02]  /*6530*/  @!UPT UIADD3 URZ, UPT, UPT, URZ, URZ, URZ ;  /* 0x000000fffffff290 */ /* 0x000fe4000fffe0ff */
[----:B------:R-:W2:Y:S01]  /*6540*/  @P4 LDC.64 R2, c[0x0][0x8a8] ;  /* 0x00022a00ff024b82 */ /* 0x000ea20000000a00 */
[----:B------:R-:W-:Y:S04]  /*6550*/  @P4 IMAD R0, R56, UR52, RZ ;  /* 0x0000003438004c24 */ /* 0x000fe8000f8e02ff */
[----:B--2---:R-:W-:Y:S05]  /*6560*/  @P4 IMAD.WIDE R2, R0, 0x4, R2 ;  /* 0x0000000400024825 */ /* 0x004fea00078e0202 */
[----:B-----5:R2:W5:Y:S02]  /*6570*/  @P4 LDG.E R33, desc[UR50][R2.64] ;  /* 0x0000003202214981 */ /* 0x020564000c1e1900 */
[----:B--2---:R-:W4:Y:S02]  /*6580*/  @!P4 LDC R33, c[0x0][0x8a0] ;  /* 0x00022800ff21cb82 */ /* 0x004f240000000800 */
.L_x_117:
[----:B------:R-:W-:Y:S04]  /*6590*/  PLOP3.LUT P4, PT, PT, PT, PT, 0x8, 0x80 ;  /* 0x000000000080781c */ /* 0x000fe80003f8e170 */
[----:B------:R-:W-:Y:S01]  /*65a0*/  P2R R82, PR, RZ, 0x10 ;  /* 0x00000010ff527803 */ /* 0x000fe20000000000 */
[----:B------:R-:W-:Y:S08]  /*65b0*/  @P3 BRA P0, `(.L_x_118) ;  /* 0x0000000000343947 */ /* 0x000ff00000000000 */
[----:B------:R-:W-:Y:S02]  /*65c0*/  ISETP.NE.AND.EX P0, PT, R61, RZ, PT, P2 ;  /* 0x000000ff3d00720c */ /* 0x000fe40003f05320 */
[----:B------:R-:W-:Y:S11]  /*65d0*/  PLOP3.LUT P2, PT, PT, PT, PT, 0x80, 0x8 ;  /* 0x000000000008781c */ /* 0x000ff60003f4f070 */
[----:B------:R-:W-:Y:S02]  /*65e0*/  @P0 LOP3.LUT P3, RZ, R66, 0xff, RZ, 0xc0, !PT ;  /* 0x000000ff42ff0812 */ /* 0x000fe4000786c0ff */
[----:B------:R-:W-:Y:S02]  /*65f0*/  @P0 ISETP.NE.U32.AND P4, PT, RZ, UR38, PT ;  /* 0x00000026ff000c0c */ /* 0x000fe4000bf85070 */
[----:B------:R-:W-:Y:S02]  /*6600*/  @P0 PLOP3.LUT P2, PT, P3, PT, PT, 0x80, 0x8 ;  /* 0x000000000008081c */ /* 0x000fe40001f4f070 */
[C---:B---3-5:R-:W-:Y:S02]  /*6610*/  @P0 FSETP.NEU.AND P3, PT, R35.reuse, RZ, PT ;  /* 0x000000ff2300020b */ /* 0x068fe40003f6d000 */
[----:B------:R-:W-:Y:S02]  /*6620*/  @P0 ISETP.NE.AND.EX P4, PT, RZ, UR39, PT, P4 ;  /* 0x00000027ff000c0c */ /* 0x000fe4000bf85340 */
[----:B------:R-:W-:Y:S02]  /*6630*/  @P0 SEL R0, RZ, 0xffffffff, P3 ;  /* 0xffffffffff000807 */ /* 0x000fe40001800000 */
[----:B------:R-:W-:Y:S05]  /*6640*/  @!P0 FSETP.EQ.AND P5, PT, R35, RZ, PT ;  /* 0x000000ff2300820b */ /* 0x000fea0003fa2000 */
[----:B------:R-:W-:Y:S04]  /*6650*/  @!P2 SEL R0, RZ, 0xffffffff, P4 ;  /* 0xffffffffff00a807 */ /* 0x000fe80002000000 */
[----:B------:R-:W-:Y:S04]  /*6660*/  @P0 LOP3.LUT R0, R0, 0x1, RZ, 0xc0, !PT ;  /* 0x0000000100000812 */ /* 0x000fe800078ec0ff */
[----:B------:R-:W-:Y:S04]  /*6670*/  @P0 ISETP.EQ.U32.AND P5, PT, R0, 0x1, PT ;  /* 0x000000010000080c */ /* 0x000fe80003fa2070 */
[----:B------:R-:W-:Y:S09]  /*6680*/  P2R R82, PR, RZ, 0x20 ;  /* 0x00000020ff527803 */ /* 0x000ff20000000000 */
.L_x_118:
[----:B------:R-:W-:Y:S01]  /*6690*/  ISETP.NE.U32.AND P2, PT, RZ, UR38, PT ;  /* 0x00000026ff007c0c */ /* 0x000fe2000bf45070 */
[----:B------:R-:W-:Y:S01]  /*66a0*/  UISETP.NE.U32.AND UP0, UPT, UR44, URZ, UPT ;  /* 0x000000ff2c00728c */ /* 0x000fe2000bf05070 */
[----:B---3-5:R-:W-:Y:S01]  /*66b0*/  FSETP.NEU.AND P0, PT, R35, RZ, PT ;  /* 0x000000ff2300720b */ /* 0x028fe20003f0d000 */
[----:B-1----:R-:W-:Y:S01]  /*66c0*/  IMAD.U32 R2, RZ, RZ, UR4 ;  /* 0x00000004ff027e24 */ /* 0x002fe2000f8e00ff */
[----:B------:R-:W-:Y:S01]  /*66d0*/  ISETP.NE.AND.EX P2, PT, RZ, UR39, PT, P2 ;  /* 0x00000027ff007c0c */ /* 0x000fe2000bf45320 */
[----:B------:R-:W-:Y:S01]  /*66e0*/  UISETP.NE.AND.EX UP0, UPT, UR45, URZ, UPT, UP0 ;  /* 0x000000ff2d00728c */ /* 0x000fe2000bf05300 */
[----:B------:R-:W-:Y:S02]  /*66f0*/  SEL R6, RZ, 0xffffffff, P0 ;  /* 0xffffffffff067807 */ /* 0x000fe40000000000 */
[----:B------:R-:W-:Y:S02]  /*6700*/  SEL R0, RZ, 0xffffffff, P2 ;  /* 0xffffffffff007807 */ /* 0x000fe40001000000 */
[----:B------:R-:W-:Y:S02]  /*6710*/  LOP3.LUT P2, R80, R66, 0xff, RZ, 0xc0, !PT ;  /* 0x000000ff42507812 */ /* 0x000fe4000784c0ff */
[----:B------:R-:W-:Y:S02]  /*6720*/  LOP3.LUT R78, R78, 0x1, RZ, 0x3c, !PT ;  /* 0x000000014e4e7812 */ /* 0x000fe400078e3cff */
[----:B------:R-:W-:Y:S01]  /*6730*/  @P1 SEL R6, R0, R6, !P2 ;  /* 0x0000000600061207 */ /* 0x000fe20005000000 */
[----:B------:R-:W-:Y:S08]  /*6740*/  BRA.U !UP0, `(.L_x_119) ;  /* 0x0000000108507547 */ /* 0x000ff0000b800000 */
[----:B------:R-:W-:Y:S02]  /*6750*/  VIADD R0, R32, UR41 ;  /* 0x0000002920007c36 */ /* 0x000fe40008000000 */
[C---:B------:R-:W-:Y:S03]  /*6760*/  VIADD R2, R31.reuse, UR42 ;  /* 0x0000002a1f027c36 */ /* 0x040fe60008000000 */
[----:B------:R-:W-:Y:S02]  /*6770*/  ISETP.GE.AND P0, PT, R0, UR37, PT ;  /* 0x0000002500007c0c */ /* 0x000fe4000bf06270 */
[----:B------:R-:W-:Y:S02]  /*6780*/  MOV R0, UR42 ;  /* 0x0000002a00007c02 */ /* 0x000fe40008000f00 */
[----:B------:R-:W-:Y:S11]  /*6790*/  ISETP.GE.OR P0, PT, R2, UR36, P0 ;  /* 0x0000002402007c0c */ /* 0x000ff60008706670 */
[----:B------:R-:W-:Y:S02]  /*67a0*/  @!UPT UIADD3 URZ, UPT, UPT, URZ, URZ, URZ ;  /* 0x000000fffffff290 */ /* 0x000fe4000fffe0ff */
[----:B------:R-:W1:Y:S01]  /*67b0*/  @!P0 LDC.64 R4, c[0x0][0x8d0] ;  /* 0x00023400ff048b82 */ /* 0x000e620000000a00 */
[----:B------:R-:W-:Y:S01]  /*67c0*/  VOTEU.ALL UP0, P0 ;  /* 0x0000000000ff7886 */ /* 0x000fe20000000000 */
[----:B------:R-:W-:Y:S04]  /*67d0*/  @!P0 IADD3 R2, P1, PT, R31, UR42, RZ ;  /* 0x0000002a1f028c10 */ /* 0x000fe8000ff3e0ff */
[----:B------:R-:W-:Y:S01]  /*67e0*/  @!UP0 USHF.R.S32.HI UR4, URZ, 0x1f, UR52 ;  /* 0x0000001fff048899 */ /* 0x000fe20008011434 */
[----:B------:R-:W-:Y:S05]  /*67f0*/  @!P0 LEA.HI.X.SX32 R3, R0, RZ, 0x1, P1 ;  /* 0x000000ff00038211 */ /* 0x000fea00008f0eff */
[C---:B-1----:R-:W-:Y:S02]  /*6800*/  @!P0 IMAD R0, R4.reuse, UR4, RZ ;  /* 0x0000000404008c24 */ /* 0x042fe4000f8e02ff */
[----:B------:R-:W-:Y:S04]  /*6810*/  @!P0 IMAD.WIDE.U32 R2, R4, UR52, R2 ;  /* 0x0000003404028c25 */ /* 0x000fe8000f8e0002 */
[----:B------:R-:W-:Y:S01]  /*6820*/  @!P0 IMAD R0, R5, UR52, R0 ;  /* 0x0000003405008c24 */ /* 0x000fe2000f8e0200 */
[C---:B------:R-:W-:Y:S03]  /*6830*/  @!P0 LEA R4, P1, R2.reuse, UR44, 0x1 ;  /* 0x0000002c02048c11 */ /* 0x040fe6000f8208ff */
[----:B------:R-:W-:Y:S05]  /*6840*/  @!P0 IMAD.IADD R0, R3, 0x1, R0 ;  /* 0x0000000103008824 */ /* 0x000fea00078e0200 */
[----:B------:R-:W-:Y:S01]  /*6850*/  @!P0 LEA.HI.X R5, R2, UR45, R0, 0x1, P1 ;  /* 0x0000002d02058c11 */ /* 0x000fe200088f0c00 */
[----:B------:R-:W-:Y:S04]  /*6860*/  HFMA2 R2, -RZ, RZ, 0, 0 ;  /* 0x00000000ff027431 */ /* 0x000fe800000001ff */
[----:B------:R-:W2:Y:S02]  /*6870*/  @!P0 LDG.E.U16 R4, desc[UR50][R4.64] ;  /* 0x0000003204048981 */ /* 0x000ea4000c1e1500 */
[----:B--2---:R-:W-:Y:S07]  /*6880*/  @!P0 IMAD.U32 R2, R4, 0x10000, RZ ;  /* 0x0001000004028824 */ /* 0x004fee00078e00ff */
.L_x_119:
[----:B------:R-:W-:Y:S01]  /*6890*/  ISETP.NE.AND P1, PT, R82, RZ, PT ;  /* 0x000000ff5200720c */ /* 0x000fe20003f25270 */
[----:B------:R-:W-:Y:S01]  /*68a0*/  IMAD.SHL.U32 R84, R70, 0x2, RZ ;  /* 0x0000000246547824 */ /* 0x000fe200078e00ff */
[C---:B------:R-:W-:Y:S01]  /*68b0*/  LEA R83, R53.reuse, UR47, 0x3 ;  /* 0x0000002f35537c11 */ /* 0x040fe2000f8e18ff */
[----:B------:R-:W-:Y:S01]  /*68c0*/  BSSY B1, `(.L_x_120) ;  /* 0x0000028000017945 */ /* 0x000fe20003800000 */
[----:B------:R-:W-:Y:S01]  /*68d0*/  LOP3.LUT R6, R6, 0x1, RZ, 0xc0, !PT ;  /* 0x0000000106067812 */ /* 0x000fe200078ec0ff */
[----:B------:R-:W-:Y:S01]  /*68e0*/  IMAD.MOV.U32 R45, RZ, RZ, 0x1 ;  /* 0x00000001ff2d7424 */ /* 0x000fe200078e00ff */
[----:B------:R-:W-:Y:S01]  /*68f0*/  CS2R R50, SRZ ;  /* 0x0000000000327805 */ /* 0x000fe2000001ff00 */
[----:B------:R-:W-:Y:S01]  /*6900*/  IMAD R34, R53, 0x40, R52 ;  /* 0x0000004035227824 */ /* 0x000fe200078e0234 */
[----:B------:R-:W-:Y:S01]  /*6910*/  ISETP.NE.U32.AND P3, PT, R6, 0x1, PT ;  /* 0x000000010600780c */ /* 0x000fe20003f65070 */
[----:B------:R-:W-:Y:S01]  /*6920*/  IMAD.MOV.U32 R44, RZ, RZ, RZ ;  /* 0x000000ffff2c7224 */ /* 0x000fe200078e00ff */
[----:B------:R-:W-:Y:S02]  /*6930*/  CS2R R48, SRZ ;  /* 0x0000000000307805 */ /* 0x000fe4000001ff00 */
[----:B------:R-:W-:Y:S02]  /*6940*/  CS2R R42, SRZ ;  /* 0x00000000002a7805 */ /* 0x000fe4000001ff00 */
[----:B------:R-:W-:Y:S02]  /*6950*/  P2R R46, PR, RZ, 0x8 ;  /* 0x00000008ff2e7803 */ /* 0x000fe40000000000 */
[----:B------:R-:W-:Y:S02]  /*6960*/  CS2R R40, SRZ ;  /* 0x0000000000287805 */ /* 0x000fe4000001ff00 */
[----:B------:R-:W-:Y:S01]  /*6970*/  @!P1 SHF.L.U32 R0, R78, 0x1f, RZ ;  /* 0x0000001f4e009819 */ /* 0x000fe200000006ff */
[----:B------:R-:W-:Y:S03]  /*6980*/  VIADD R85, R84, UR47 ;  /* 0x0000002f54557c36 */ /* 0x000fe60008000000 */
[----:B------:R1:W2:Y:S02]  /*6990*/  @!P1 SYNCS.PHASECHK.TRANS64.TRYWAIT P0, [UR47+0xd0], R0 ;  /* 0x0000d000ff0095a7 */ /* 0x0002a4000800112f */
[----:B-1----:R-:W-:Y:S04]  /*69a0*/  SHF.L.U32 R0, R77, 0x1f, RZ ;  /* 0x0000001f4d007819 */ /* 0x002fe800000006ff */
[----:B------:R1:W3:Y:S01]  /*69b0*/  SYNCS.PHASECHK.TRANS64.TRYWAIT P2, [R83+URZ+0x140], R0 ;  /* 0x00014000530075a7 */ /* 0x0002e200080411ff */
[----:B--2---:R-:W-:Y:S01]  /*69c0*/  @!P1 SEL R45, RZ, 0x1, !P0 ;  /* 0x00000001ff2d9807 */ /* 0x004fe20004000000 */
[----:B-1----:R-:W-:Y:S06]  /*69d0*/  @P1 BRA `(.L_x_121) ;  /* 0x0000000000581947 */ /* 0x002fec0003800000 */
[----:B------:R-:W-:Y:S01]  /*69e0*/  VIADD R3, R85, 0x200 ;  /* 0x0000020055037836 */ /* 0x000fe20000000000 */
[----:B------:R-:W-:Y:S01]  /*69f0*/  LOP3.LUT P1, RZ, R71, 0x40, RZ, 0xc0, !PT ;  /* 0x0000004047ff7812 */ /* 0x000fe2000782c0ff */
[----:B------:R-:W-:Y:S01]  /*6a00*/  BSSY B0, `(.L_x_122) ;  /* 0x000000e000007945 */ /* 0x000fe20003800000 */
[----:B------:R-:W-:Y:S01]  /*6a10*/  PLOP3.LUT P0, PT, PT, PT, PT, 0x8, 0x80 ;  /* 0x000000000080781c */ /* 0x000fe20003f0e170 */
[----:B------:R-:W-:Y:S01]  /*6a20*/  @P3 VIADD R5, R85, 0x210 ;  /* 0x0000021055053836 */ /* 0x000fe20000000000 */
[----:B------:R-:W-:Y:S01]  /*6a30*/  @P3 PLOP3.LUT P0, PT, P1, PT, PT, 0x80, 0x8 ;  /* 0x000000000008381c */ /* 0x000fe20000f0f070 */
[----:B------:R-:W-:Y:S01]  /*6a40*/  IMAD.MOV.U32 R51, RZ, RZ, RZ ;  /* 0x000000ffff337224 */ /* 0x000fe200078e00ff */
[----:B------:R-:W-:Y:S02]  /*6a50*/  ISETP.NE.AND P1, PT, R45, RZ, PT ;  /* 0x000000ff2d00720c */ /* 0x000fe40003f25270 */
[----:B------:R-:W-:Y:S02]  /*6a60*/  CS2R R48, SRZ ;  /* 0x0000000000307805 */ /* 0x000fe4000001ff00 */
[----:B------:R-:W-:Y:S02]  /*6a70*/  CS2R R42, SRZ ;  /* 0x00000000002a7805 */ /* 0x000fe4000001ff00 */
[----:B------:R-:W-:Y:S05]  /*6a80*/  CS2R R40, SRZ ;  /* 0x0000000000287805 */ /* 0x000fea000001ff00 */
[----:B------:R-:W-:Y:S02]  /*6a90*/  @P0 VIADD R5, R3, 0xfffffff0 ;  /* 0xfffffff003050836 */ /* 0x000fe40000000000 */
[----:B------:R-:W-:Y:S05]  /*6aa0*/  @P1 BRA `(.L_x_123) ;  /* 0x00000000000c1947 */ /* 0x000fea0003800000 */
[----:B------:R-:W-:Y:S04]  /*6ab0*/  SHF.L.U32 R4, R78, 0x1f, RZ ;  /* 0x0000001f4e047819 */ /* 0x000fe800000006ff */
[----:B------:R-:W1:Y:S02]  /*6ac0*/  SYNCS.PHASECHK.TRANS64.TRYWAIT P0, [UR47+0xd0], R4 ;  /* 0x0000d004ff0075a7 */ /* 0x000e64000800112f */
[----:B-1----:R-:W-:Y:S05]  /*6ad0*/  @!P0 BRA `(.L_x_124) ;  /* 0x0000003400148947 */ /* 0x002fea0003800000 */
.L_x_123:
[----:B------:R-:W-:Y:S05]  /*6ae0*/  BSYNC B0 ;  /* 0x0000000000007941 */ /* 0x000fea0003800000 */
.L_x_122:
[----:B------:R-:W-:Y:S01]  /*6af0*/  ISETP.NE.AND P0, PT, R46, RZ, PT ;  /* 0x000000ff2e00720c */ /* 0x000fe20003f05270 */
[----:B------:R-:W-:Y:S11]  /*6b00*/  HFMA2 R44, -RZ, RZ, 0, 5.9604644775390625e-08 ;  /* 0x00000001ff2c7431 */ /* 0x000ff600000001ff */
[----:B------:R-:W-:Y:S01]  /*6b10*/  @!UPT UIADD3 URZ, UPT, UPT, URZ, URZ, URZ ;  /* 0x000000fffffff290 */ /* 0x000fe2000fffe0ff */
[----:B------:R2:W1:Y:S04]  /*6b20*/  @P0 LDS.128 R48, [R5] ;  /* 0x0000000005300984 */ /* 0x0004680000000c00 */
[----:B------:R2:W1:Y:S02]  /*6b30*/  @P0 LDS.128 R40, [R84+UR47+0x200] ;  /* 0x0002002f54280984 */ /* 0x0004640008000c00 */
.L_x_121:
[----:B------:R-:W-:Y:S05]  /*6b40*/  BSYNC B1 ;  /* 0x0000000000017941 */ /* 0x000fea0003800000 */
.L_x_120:
[----:B-1----:R-:W-:Y:S04]  /*6b50*/  SHF.R.U32.HI R3, RZ, 0x15, R34 ;  /* 0x00000015ff037819 */ /* 0x002fe80000011622 */
[----:B------:R-:W-:Y:S01]  /*6b60*/  LOP3.LUT P0, RZ, R3, 0x3, R72, 0x48, !PT ;  /* 0x0000000303ff7812 */ /* 0x000fe20007804848 */
[----:B------:R-:W-:Y:S01]  /*6b70*/  @!UPT UIADD3 URZ, UPT, UPT, URZ, URZ, URZ ;  /* 0x000000fffffff290 */ /* 0x000fe2000fffe0ff */
[----:B---3--:R-:W-:Y:S11]  /*6b80*/  @P2 BRA `(.L_x_125) ;  /* 0x0000000000082947 */ /* 0x008ff60003800000 */
[----:B------:R-:W1:Y:S02]  /*6b90*/  SYNCS.PHASECHK.TRANS64.TRYWAIT P1, [R83+URZ+0x140], R0 ;  /* 0x00014000530075a7 */ /* 0x000e6400080211ff */
[----:B-1----:R-:W-:Y:S05]  /*6ba0*/  @!P1 BRA `(.L_x_126) ;  /* 0x0000003000f89947 */ /* 0x002fea0003800000 */
.L_x_125:
[----:B------:R-:W-:Y:S05]  /*6bb0*/  @!P0 BRA `(.L_x_127) ;  /* 0x0000000000408947 */ /* 0x000fea0003800000 */
[----:B------:R-:W2:Y:S01]  /*6bc0*/  LDCU.64 UR8, c[0x4][0x70] ;  /* 0x01000e00ff0877ac */ /* 0x000ea20008000a00 */
[----:B------:R-:W-:Y:S01]  /*6bd0*/  MOV R15, 0x0 ;  /* 0x00000000000f7802 */ /* 0x000fe20000000f00 */
[----:B------:R-:W-:Y:S02]  /*6be0*/  HFMA2 R12, -RZ, RZ, 0, 5.9604644775390625e-08 ;  /* 0x00000001ff0c7431 */ /* 0x000fe400000001ff */
[----:B------:R-:W-:Y:S02]  /*6bf0*/  IMAD.MOV.U32 R8, RZ, RZ, 0x192 ;  /* 0x00000192ff087424 */ /* 0x000fe400078e00ff */
[----:B------:R-:W-:Y:S01]  /*6c00*/  IMAD.MOV.U32 R13, RZ, RZ, RZ ;  /* 0x000000ffff0d7224 */ /* 0x000fe200078e00ff */
[----:B------:R-:W3:Y:S01]  /*6c10*/  LDCU.64 UR6, c[0x4][0x78] ;  /* 0x01000f00ff0677ac */ /* 0x000ee20008000a00 */
[----:B------:R-:W1:Y:S01]  /*6c20*/  LDC.64 R14, c[0x4][R15] ;  /* 0x010000000f0e7b82 */ /* 0x000e620000000a00 */
[----:B------:R-:W5:Y:S01]  /*6c30*/  LDCU.64 UR4, c[0x4][0x10] ;  /* 0x01000200ff0477ac */ /* 0x000f620008000a00 */
[----:B--2---:R-:W-:Y:S01]  /*6c40*/  MOV R5, UR9 ;  /* 0x0000000900057c02 */ /* 0x004fe20008000f00 */
[----:B------:R-:W-:Y:S01]  /*6c50*/  IMAD.U32 R4, RZ, RZ, UR8 ;  /* 0x00000008ff047e24 */ /* 0x000fe2000f8e00ff */
[----:B---3--:R-:W-:Y:S01]  /*6c60*/  MOV R7, UR7 ;  /* 0x0000000700077c02 */ /* 0x008fe20008000f00 */
[----:B------:R-:W-:Y:S01]  /*6c70*/  IMAD.U32 R6, RZ, RZ, UR6 ;  /* 0x00000006ff067e24 */ /* 0x000fe2000f8e00ff */
[----:B-----5:R-:W-:Y:S01]  /*6c80*/  MOV R11, UR5 ;  /* 0x00000005000b7c02 */ /* 0x020fe20008000f00 */
[----:B------:R-:W-:Y:S02]  /*6c90*/  IMAD.U32 R10, RZ, RZ, UR4 ;  /* 0x00000004ff0a7e24 */ /* 0x000fe4000f8e00ff */
[----:B------:R-:W-:Y:S07]  /*6ca0*/  LEPC R20, `(.L_x_127) ;  /* 0x000000001014794e */ /* 0x000fee0000000000 */
[----:B-1--4-:R-:W-:Y:S05]  /*6cb0*/  CALL.ABS.NOINC R14 ;  /* 0x000000000e007343 */ /* 0x012fea0003c00000 */
.L_x_127:
[----:B------:R-:W-:Y:S01]  /*6cc0*/  SHF.L.U32 R20, R40, 0x10, RZ ;  /* 0x0000001028147819 */ /* 0x000fe200000006ff */
[----:B------:R-:W-:Y:S05]  /*6cd0*/  WARPSYNC.ALL ;  /* 0x0000000000007948 */ /* 0x000fea0003800000 */
[----:B------:R-:W-:Y:S01]  /*6ce0*/  R2UR UR4, R34 ;  /* 0x00000000220472ca */ /* 0x000fe200000e0000 */
[----:B------:R-:W-:Y:S01]  /*6cf0*/  BSSY.RECONVERGENT B0, `(.L_x_128) ;  /* 0x0000056000007945 */ /* 0x000fe20003800200 */
[----:B------:R-:W-:Y:S02]  /*6d00*/  LOP3.LUT R21, R40, 0xffff0000, RZ, 0xc0, !PT ;  /* 0xffff000028157812 */ /* 0x000fe400078ec0ff */
[----:B------:R-:W-:Y:S02]  /*6d10*/  MOV R47, 0x10 ;  /* 0x00000010002f7802 */ /* 0x000fe40000000f00 */
[----:B------:R-:W-:Y:S02]  /*6d20*/  LOP3.LUT P6, RZ, R71, 0x40, RZ, 0xc0, !PT ;  /* 0x0000004047ff7812 */ /* 0x000fe400078cc0ff */
[----:B------:R-:W-:Y:S02]  /*6d30*/  ISETP.NE.AND P0, PT, R73, RZ, PT ;  /* 0x000000ff4900720c */ /* 0x000fe40003f05270 */
[----:B------:R-:W-:Y:S03]  /*6d40*/  SEL R47, R47, 0xfffffff0, !P6 ;  /* 0xfffffff02f2f7807 */ /* 0x000fe60007000000 */
[----:B--2---:R-:W1:Y:S01]  /*6d50*/  LDTM.x16 R4, tmem[UR4] ;  /* 0x00000004000479ee */ /* 0x004e620008240000 */
[----:B------:R-:W-:Y:S01]  /*6d60*/  IADD3 R85, PT, PT, R85, R47, RZ ;  /* 0x0000002f55557210 */ /* 0x000fe20007ffe0ff */
[C-C-:B-1--4-:R-:W-:Y:S01]  /*6d70*/  FFMA R0, R33.reuse, R4, R2.reuse ;  /* 0x0000000421007223 */ /* 0x152fe20000000002 */
[C-C-:B------:R-:W-:Y:S01]  /*6d80*/  FFMA R3, R33.reuse, R5, R2.reuse ;  /* 0x0000000521037223 */ /* 0x140fe20000000002 */
        /* <DEDUP_REMOVED lines=10> */
[--C-:B------:R-:W-:Y:S01]  /*6e30*/  FFMA R12, R33, R16, R2.reuse ;  /* 0x00000010210c7223 */ /* 0x100fe20000000002 */
[----:B------:R-:W-:Y:S01]  /*6e40*/  SHF.L.U32 R16, R41, 0x10, RZ ;  /* 0x0000001029107819 */ /* 0x000fe200000006ff */
[--C-:B------:R-:W-:Y:S01]  /*6e50*/  FFMA R13, R33, R17, R2.reuse ;  /* 0x00000011210d7223 */ /* 0x100fe20000000002 */
[----:B------:R-:W-:Y:S01]  /*6e60*/  LOP3.LUT R17, R41, 0xffff0000, RZ, 0xc0, !PT ;  /* 0xffff000029117812 */ /* 0x000fe200078ec0ff */
[C-C-:B------:R-:W-:Y:S01]  /*6e70*/  FFMA R18, R33.reuse, R18, R2.reuse ;  /* 0x0000001221127223 */ /* 0x140fe20000000002 */
[----:B------:R-:W-:Y:S01]  /*6e80*/  FFMA R19, R33, R19, R2 ;  /* 0x0000001321137223 */ /* 0x000fe20000000002 */
[C---:B------:R-:W-:Y:S01]  /*6e90*/  FFMA R0, R35.reuse, R20, R0 ;  /* 0x0000001423007223 */ /* 0x040fe20000000000 */
[C---:B------:R-:W-:Y:S01]  /*6ea0*/  SHF.L.U32 R20, R42.reuse, 0x10, RZ ;  /* 0x000000102a147819 */ /* 0x040fe200000006ff */
[C---:B------:R-:W-:Y:S01]  /*6eb0*/  FFMA R3, R35.reuse, R21, R3 ;  /* 0x0000001523037223 */ /* 0x040fe20000000003 */
[----:B------:R-:W-:Y:S01]  /*6ec0*/  FFMA R6, R35, R16, R6 ;  /* 0x0000001023067223 */ /* 0x000fe20000000006 */
[----:B------:R-:W-:Y:S01]  /*6ed0*/  LOP3.LUT R16, R43, 0xffff0000, RZ, 0xc0, !PT ;  /* 0xffff00002b107812 */ /* 0x000fe200078ec0ff */
[C---:B------:R-:W-:Y:S01]  /*6ee0*/  FFMA R7, R35.reuse, R17, R7 ;  /* 0x0000001123077223 */ /* 0x040fe20000000007 */
[----:B------:R-:W-:Y:S01]  /*6ef0*/  FFMA R4, R35, R20, R4 ;  /* 0x0000001423047223 */ /* 0x000fe20000000004 */
[----:B------:R-:W-:Y:S02]  /*6f00*/  F2FP.RELU.BF16.F32.PACK_AB R36, R3, R0 ;  /* 0x000000000324723e */ /* 0x000fe400000018ff */
[----:B------:R-:W-:Y:S02]  /*6f10*/  LOP3.LUT R0, R42, 0xffff0000, RZ, 0xc0, !PT ;  /* 0xffff00002a007812 */ /* 0x000fe400078ec0ff */
[----:B------:R-:W-:Y:S02]  /*6f20*/  SHF.L.U32 R3, R43, 0x10, RZ ;  /* 0x000000102b037819 */ /* 0x000fe400000006ff */
[----:B------:R-:W-:Y:S01]  /*6f30*/  F2FP.RELU.BF16.F32.PACK_AB R37, R7, R6 ;  /* 0x000000060725723e */ /* 0x000fe200000018ff */
[C---:B------:R-:W-:Y:S01]  /*6f40*/  FFMA R5, R35.reuse, R0, R5 ;  /* 0x0000000023057223 */ /* 0x040fe20000000005 */
[C---:B------:R-:W-:Y:S01]  /*6f50*/  SHF.L.U32 R0, R48.reuse, 0x10, RZ ;  /* 0x0000001030007819 */ /* 0x040fe200000006ff */
[C---:B------:R-:W-:Y:S01]  /*6f60*/  FFMA R10, R35.reuse, R3, R10 ;  /* 0x00000003230a7223 */ /* 0x040fe2000000000a */
[----:B------:R-:W-:Y:S01]  /*6f70*/  LOP3.LUT R3, R48, 0xffff0000, RZ, 0xc0, !PT ;  /* 0xffff000030037812 */ /* 0x000fe200078ec0ff */
[----:B------:R-:W-:Y:S01]  /*6f80*/  FFMA R11, R35, R16, R11 ;  /* 0x00000010230b7223 */ /* 0x000fe2000000000b */
[----:B------:R-:W-:Y:S01]  /*6f90*/  F2FP.RELU.BF16.F32.PACK_AB R38, R5, R4 ;  /* 0x000000040526723e */ /* 0x000fe200000018ff */
[----:B------:R-:W-:Y:S01]  /*6fa0*/  FFMA R8, R35, R0, R8 ;  /* 0x0000000023087223 */ /* 0x000fe20000000008 */
[----:B------:R-:W-:Y:S01]  /*6fb0*/  SHF.L.U32 R4, R49, 0x10, RZ ;  /* 0x0000001031047819 */ /* 0x000fe200000006ff */
[----:B------:R-:W-:Y:S01]  /*6fc0*/  FFMA R9, R35, R3, R9 ;  /* 0x0000000323097223 */ /* 0x000fe20000000009 */
[----:B------:R-:W-:Y:S02]  /*6fd0*/  LOP3.LUT R0, R49, 0xffff0000, RZ, 0xc0, !PT ;  /* 0xffff000031007812 */ /* 0x000fe400078ec0ff */
[C---:B------:R-:W-:Y:S01]  /*6fe0*/  SHF.L.U32 R3, R50.reuse, 0x10, RZ ;  /* 0x0000001032037819 */ /* 0x040fe200000006ff */
[C---:B------:R-:W-:Y:S01]  /*6ff0*/  FFMA R14, R35.reuse, R4, R14 ;  /* 0x00000004230e7223 */ /* 0x040fe2000000000e */
[----:B------:R-:W-:Y:S01]  /*7000*/  LOP3.LUT R4, R50, 0xffff0000, RZ, 0xc0, !PT ;  /* 0xffff000032047812 */ /* 0x000fe200078ec0ff */
[----:B------:R-:W-:Y:S01]  /*7010*/  FFMA R15, R35, R0, R15 ;  /* 0x00000000230f7223 */ /* 0x000fe2000000000f */
[----:B------:R-:W-:Y:S01]  /*7020*/  SHF.L.U32 R5, R51, 0x10, RZ ;  /* 0x0000001033057819 */ /* 0x000fe200000006ff */
[----:B------:R-:W-:Y:S01]  /*7030*/  FFMA R12, R35, R3, R12 ;  /* 0x00000003230c7223 */ /* 0x000fe2000000000c */
[----:B------:R-:W-:Y:S01]  /*7040*/  LOP3.LUT R0, R51, 0xffff0000, RZ, 0xc0, !PT ;  /* 0xffff000033007812 */ /* 0x000fe200078ec0ff */
[----:B------:R-:W-:Y:S01]  /*7050*/  FFMA R13, R35, R4, R13 ;  /* 0x00000004230d7223 */ /* 0x000fe2000000000d */
[----:B------:R-:W-:Y:S01]  /*7060*/  F2FP.RELU.BF16.F32.PACK_AB R39, R11, R10 ;  /* 0x0000000a0b27723e */ /* 0x000fe200000018ff */
[----:B------:R-:W-:Y:S01]  /*7070*/  FFMA R18, R35, R5, R18 ;  /* 0x0000000523127223 */ /* 0x000fe20000000012 */
[----:B------:R-:W-:Y:S01]  /*7080*/  F2FP.RELU.BF16.F32.PACK_AB R8, R9, R8 ;  /* 0x000000080908723e */ /* 0x000fe200000018ff */
[----:B------:R-:W-:Y:S01]  /*7090*/  FFMA R19, R35, R0, R19 ;  /* 0x0000000023137223 */ /* 0x000fe20000000013 */
[----:B------:R-:W-:Y:S01]  /*70a0*/  F2FP.RELU.BF16.F32.PACK_AB R9, R15, R14 ;  /* 0x0000000e0f09723e */ /* 0x000fe200000018ff */
[----:B------:R1:W-:Y:S01]  /*70b0*/  STS.128 [R84+UR47+0x200], R36 ;  /* 0x0002002454007988 */ /* 0x0003e20008000c2f */
[----:B------:R-:W-:Y:S02]  /*70c0*/  F2FP.RELU.BF16.F32.PACK_AB R10, R13, R12 ;  /* 0x0000000c0d0a723e */ /* 0x000fe400000018ff */
[----:B------:R-:W-:Y:S05]  /*70d0*/  F2FP.RELU.BF16.F32.PACK_AB R11, R19, R18 ;  /* 0x00000012130b723e */ /* 0x000fea00000018ff */
[----:B------:R1:W-:Y:S01]  /*70e0*/  STS.128 [R85+0x200], R8 ;  /* 0x0002000855007388 */ /* 0x0003e20000000c00 */
[----:B------:R-:W-:Y:S01]  /*70f0*/  @!PT LDS RZ, [RZ] ;  /* 0x00000000fffff984 */ /* 0x000fe20000000800 */
[----:B------:R-:W-:Y:S01]  /*7100*/  @!PT LDS RZ, [RZ] ;  /* 0x00000000fffff984 */ /* 0x000fe20000000800 */
[----:B------:R-:W-:Y:S01]  /*7110*/  @!PT LDS RZ, [RZ] ;  /* 0x00000000fffff984 */ /* 0x000fe20000000800 */
[----:B------:R-:W-:Y:S01]  /*7120*/  @!PT LDS RZ, [RZ] ;  /* 0x00000000fffff984 */ /* 0x000fe20000000800 */
[----:B------:R2:W-:Y:S07]  /*7130*/  MEMBAR.ALL.CTA ;  /* 0x0000000000007992 */ /* 0x0005ee0000008000 */
[----:B--2---:R-:W2:Y:S02]  /*7140*/  FENCE.VIEW.ASYNC.S ;  /* 0x00000000000073c6 */ /* 0x004ea40000000000 */
[----:B--2---:R-:W-:Y:S06]  /*7150*/  BAR.SYNC.DEFER_BLOCKING 0x1, 0x80 ;  /* 0x0042000000007b1d */ /* 0x004fec0000010000 */
[----:B------:R-:W-:Y:S05]  /*7160*/  @P0 BRA `(.L_x_129) ;  /* 0x0000000000380947 */ /* 0x000fea0003800000 */
[----:B------:R-:W-:Y:S02]  /*7170*/  UIADD3 UR4, UPT, UPT, UR47, 0x200, URZ ;  /* 0x000002002f047890 */ /* 0x000fe4000fffe0ff */
[----:B------:R-:W-:Y:S01]  /*7180*/  UIADD3 UR8, UP0, UPT, UR54, 0x680, URZ ;  /* 0x0000068036087890 */ /* 0x000fe2000ff1e0ff */
[----:B------:R-:W-:Y:S01]  /*7190*/  UMOV UR43, UR52 ;  /* 0x00000034002b7c82 */ /* 0x000fe20008000000 */
[----:B------:R-:W-:Y:S02]  /*71a0*/  UIADD3 UR5, UPT, UPT, UR41, 0x40, URZ ;  /* 0x0000004029057890 */ /* 0x000fe4000fffe0ff */
[----:B------:R-:W-:Y:S01]  /*71b0*/  MOV R74, UR4 ;  /* 0x00000004004a7c02 */ /* 0x000fe20008000f00 */
[----:B------:R-:W-:Y:S02]  /*71c0*/  UIADD3.X UR9, UPT, UPT, URZ, UR55, URZ, UP0, !UPT ;  /* 0x00000037ff097290 */ /* 0x000fe400087fe4ff */
[----:B------:R-:W-:Y:S01]  /*71d0*/  UIADD3 UR4, UPT, UPT, UR47, 0xa00, URZ ;  /* 0x00000a002f047890 */ /* 0x000fe2000fffe0ff */
[----:B------:R-:W-:Y:S01]  /*71e0*/  R2UR UR40, R74 ;  /* 0x000000004a2872ca */ /* 0x000fe200000e0000 */
[----:B------:R-:W-:Y:S01]  /*71f0*/  UMOV UR6, UR42 ;  /* 0x0000002a00067c82 */ /* 0x000fe20008000000 */
[----:B------:R-:W-:Y:S11]  /*7200*/  UMOV UR7, UR52 ;  /* 0x0000003400077c82 */ /* 0x000ff60008000000 */
[----:B------:R2:W-:Y:S01]  /*7210*/  UTMASTG.3D [UR40], [UR8] ;  /* 0x00000028080073b5 */ /* 0x0005e20008010000 */
[----:B------:R2:W-:Y:S01]  /*7220*/  UTMASTG.3D [UR4], [UR8] ;  /* 0x00000004080073b5 */ /* 0x0005e20008010000 */
[----:B------:R0:W-:Y:S01]  /*7230*/  UTMACMDFLUSH ;  /* 0x00000000000079b7 */ /* 0x0001e20000000000 */
[----:B--2---:R-:W-:Y:S04]  /*7240*/  DEPBAR.LE SB0, 0x1 ;  /* 0x000080400000791a */ /* 0x004fe80000000000 */
.L_x_129:
[----:B------:R-:W-:Y:S05]  /*7250*/  BSYNC.RECONVERGENT B0 ;  /* 0x0000000000007941 */ /* 0x000fea0003800200 */
.L_x_128:
[----:B------:R-:W-:Y:S01]  /*7260*/  BAR.SYNC.DEFER_BLOCKING 0x1, 0x80 ;  /* 0x0042000000007b1d */ /* 0x000fe20000010000 */
[----:B------:R-:W-:Y:S01]  /*7270*/  ISETP.NE.AND P1, PT, R82, RZ, PT ;  /* 0x000000ff5200720c */ /* 0x000fe20003f25270 */
[----:B------:R-:W-:Y:S01]  /*7280*/  UISETP.NE.AND UP0, UPT, UR49, URZ, UPT ;  /* 0x000000ff3100728c */ /* 0x000fe2000bf05270 */
[----:B------:R-:W-:Y:S11]  /*7290*/  LEA R3, R44, UR47, 0x3 ;  /* 0x0000002f2c037c11 */ /* 0x000ff6000f8e18ff */
[----:B------:R-:W-:Y:S01]  /*72a0*/  @!P1 SHF.L.U32 R4, R78, 0x1f, RZ ;  /* 0x0000001f4e049819 */ /* 0x000fe200000006ff */
[----:B------:R-:W-:Y:S06]  /*72b0*/  BRA.U !UP0, `(.L_x_130) ;  /* 0x0000000108247547 */ /* 0x000fec000b800000 */
[----:B------:R-:W-:Y:S01]  /*72c0*/  IMAD.U32 R5, RZ, RZ, UR53 ;  /* 0x00000035ff057e24 */ /* 0x000fe2000f8e00ff */
[----:B------:R-:W-:Y:S01]  /*72d0*/  MOV R0, UR46 ;  /* 0x0000002e00007c02 */ /* 0x000fe20008000f00 */
[----:B------:R-:W-:Y:S03]  /*72e0*/  UIADD3 UR53, UPT, UPT, UR53, 0x1, URZ ;  /* 0x0000000135357890 */ /* 0x000fe6000fffe0ff */
[----:B------:R-:W-:Y:S01]  /*72f0*/  @!P1 LEA R5, R5, UR47, 0x3 ;  /* 0x0000002f05059c11 */ /* 0x000fe2000f8e18ff */
[----:B------:R-:W-:Y:S04]  /*7300*/  UISETP.NE.AND UP0, UPT, UR53, 0x4, UPT ;  /* 0x000000043500788c */ /* 0x000fe8000bf05270 */
[----:B------:R-:W-:Y:S01]  /*7310*/  @!P1 VIADD R5, R5, 0xf0 ;  /* 0x000000f005059836 */ /* 0x000fe20000000000 */
[----:B------:R-:W-:Y:S04]  /*7320*/  USEL UR53, UR53, URZ, UP0 ;  /* 0x000000ff35357287 */ /* 0x000fe80008000000 */
[----:B------:R-:W-:Y:S04]  /*7330*/  @!P1 PRMT R0, R0, 0x654, R5 ;  /* 0x0000065400009816 */ /* 0x000fe80000000005 */
[----:B------:R2:W-:Y:S04]  /*7340*/  @!P1 SYNCS.ARRIVE.TRANS64.RED.A1T0 RZ, [R0+URZ], RZ ;  /* 0x000000ff00ff99a7 */ /* 0x0005e800081004ff */
.L_x_130:
[----:B------:R-:W3:Y:S01]  /*7350*/  @!P1 SYNCS.PHASECHK.TRANS64.TRYWAIT P0, [R3+URZ+0xd0], R4 ;  /* 0x0000d004030095a7 */ /* 0x000ee200080011ff */
[----:B------:R-:W-:Y:S01]  /*7360*/  BSSY B1, `(.L_x_131) ;  /* 0x0000012000017945 */ /* 0x000fe20003800000 */
[----:B---3--:R-:W-:Y:S03]  /*7370*/  @!P1 SEL R45, RZ, 0x1, !P0 ;  /* 0x00000001ff2d9807 */ /* 0x008fe60004000000 */
[----:B------:R-:W-:Y:S05]  /*7380*/  @P1 BRA `(.L_x_132) ;  /* 0x00000000003c1947 */ /* 0x000fea0003800000 */
[----:B------:R-:W-:Y:S01]  /*7390*/  ISETP.NE.AND P1, PT, R46, RZ, PT ;  /* 0x000000ff2e00720c */ /* 0x000fe20003f25270 */
[----:B------:R-:W-:Y:S01]  /*73a0*/  BSSY B0, `(.L_x_133) ;  /* 0x0000009000007945 */ /* 0x000fe20003800000 */
[----:B------:R-:W-:Y:S11]  /*73b0*/  ISETP.NE.AND P0, PT, R45, RZ, PT ;  /* 0x000000ff2d00720c */ /* 0x000ff60003f05270 */
[----:B------:R-:W-:Y:S05]  /*73c0*/  @P1 IMAD R5, R44, 0x1000, R84 ;  /* 0x000010002c051824 */ /* 0x000fea00078e0254 */
[----:B------:R-:W-:Y:S05]  /*73d0*/  @P1 IADD3 R4, PT, PT, R5, UR47, RZ ;  /* 0x0000002f05041c10 */ /* 0x000fea000fffe0ff */
[----:B------:R-:W-:Y:S01]  /*73e0*/  @P1 IMAD.IADD R4, R47, 0x1, R4 ;  /* 0x000000012f041824 */ /* 0x000fe200078e0204 */
[----:B------:R-:W-:Y:S06]  /*73f0*/  @P0 BRA `(.L_x_134) ;  /* 0x00000000000c0947 */ /* 0x000fec0003800000 */
[----:B--2---:R-:W-:Y:S04]  /*7400*/  SHF.L.U32 R0, R78, 0x1f, RZ ;  /* 0x0000001f4e007819 */ /* 0x004fe800000006ff */
[----:B------:R-:W2:Y:S02]  /*7410*/  SYNCS.PHASECHK.TRANS64.TRYWAIT P0, [R3+URZ+0xd0], R0 ;  /* 0x0000d000030075a7 */ /* 0x000ea400080011ff */
[----:B--2---:R-:W-:Y:S05]  /*7420*/  @!P0 BRA `(.L_x_135) ;  /* 0x0000002800ec8947 */ /* 0x004fea0003800000 */
.L_x_134:
[----:B------:R-:W-:Y:S05]  /*7430*/  BSYNC B0 ;  /* 0x0000000000007941 */ /* 0x000fea0003800000 */
.L_x_133:
[----:B------:R-:W-:Y:S02]  /*7440*/  ISETP.NE.AND P0, PT, R46, RZ, PT ;  /* 0x000000ff2e00720c */ /* 0x000fe40003f05270 */
[----:B------:R-:W-:Y:S11]  /*7450*/  IADD3 R44, PT, PT, R44, 0x1, RZ ;  /* 0x000000012c2c7810 */ /* 0x000ff60007ffe0ff */
[----:B------:R3:W4:Y:S04]  /*7460*/  @P0 LDS.128 R40, [R5+UR47+0x200] ;  /* 0x0002002f05280984 */ /* 0x0007280008000c00 */
[----:B------:R3:W1:Y:S02]  /*7470*/  @P0 LDS.128 R48, [R4+0x200] ;  /* 0x0002000004300984 */ /* 0x0006640000000c00 */
.L_x_132:
[----:B------:R-:W-:Y:S05]  /*7480*/  BSYNC B1 ;  /* 0x0000000000017941 */ /* 0x000fea0003800000 */
.L_x_131:
[----:B--2---:R-:W-:Y:S05]  /*7490*/  VIADD R0, R34, 0x10 ;  /* 0x0000001022007836 */ /* 0x004fea0000000000 */
[----:B------:R-:W-:Y:S04]  /*74a0*/  SHF.R.U32.HI R0, RZ, 0x15, R0 ;  /* 0x00000015ff007819 */ /* 0x000fe80000011600 */
[----:B------:R-:W-:Y:S11]  /*74b0*/  LOP3.LUT P0, RZ, R0, 0x3, R72, 0x48, !PT ;  /* 0x0000000300ff7812 */ /* 0x000ff60007804848 */
[----:B------:R-:W-:Y:S02]  /*74c0*/  @!UPT UIADD3 URZ, UPT, UPT, URZ, URZ, URZ ;  /* 0x000000fffffff290 */ /* 0x000fe4000fffe0ff */
[----:B------:R-:W-:Y:S05]  /*74d0*/  @!P0 BRA `(.L_x_136) ;  /* 0x0000000000408947 */ /* 0x000fea0003800000 */
[----:B------:R-:W3:Y:S01]  /*74e0*/  LDCU.64 UR8, c[0x4][0x70] ;  /* 0x01000e00ff0877ac */ /* 0x000ee20008000a00 */
[----:B------:R-:W-:Y:S01]  /*74f0*/  MOV R15, 0x0 ;  /* 0x00000000000f7802 */ /* 0x000fe20000000f00 */
[----:B------:R-:W-:Y:S02]  /*7500*/  HFMA2 R12, -RZ, RZ, 0, 5.9604644775390625e-08 ;  /* 0x00000001ff0c7431 */ /* 0x000fe400000001ff */
[----:B-1----:R-:W-:Y:S02]  /*7510*/  IMAD.MOV.U32 R8, RZ, RZ, 0x192 ;  /* 0x00000192ff087424 */ /* 0x002fe400078e00ff */
[----:B------:R-:W-:Y:S01]  /*7520*/  IMAD.MOV.U32 R13, RZ, RZ, RZ ;  /* 0x000000ffff0d7224 */ /* 0x000fe200078e00ff */
[----:B------:R-:W1:Y:S01]  /*7530*/  LDCU.64 UR6, c[0x4][0x78] ;  /* 0x01000f00ff0677ac */ /* 0x000e620008000a00 */
[----:B------:R-:W2:Y:S01]  /*7540*/  LDC.64 R14, c[0x4][R15] ;  /* 0x010000000f0e7b82 */ /* 0x000ea20000000a00 */
[----:B------:R-:W5:Y:S01]  /*7550*/  LDCU.64 UR4, c[0x4][0x10] ;  /* 0x01000200ff0477ac */ /* 0x000f620008000a00 */
[----:B---3--:R-:W-:Y:S01]  /*7560*/  MOV R5, UR9 ;  /* 0x0000000900057c02 */ /* 0x008fe20008000f00 */
[----:B------:R-:W-:Y:S01]  /*7570*/  IMAD.U32 R4, RZ, RZ, UR8 ;  /* 0x00000008ff047e24 */ /* 0x000fe2000f8e00ff */
[----:B-1----:R-:W-:Y:S01]  /*7580*/  MOV R7, UR7 ;  /* 0x0000000700077c02 */ /* 0x002fe20008000f00 */
[----:B------:R-:W-:Y:S01]  /*7590*/  IMAD.U32 R6, RZ, RZ, UR6 ;  /* 0x00000006ff067e24 */ /* 0x000fe2000f8e00ff */
[----:B-----5:R-:W-:Y:S01]  /*75a0*/  MOV R11, UR5 ;  /* 0x00000005000b7c02 */ /* 0x020fe20008000f00 */
[----:B------:R-:W-:Y:S02]  /*75b0*/  IMAD.U32 R10, RZ, RZ, UR4 ;  /* 0x00000004ff0a7e24 */ /* 0x000fe4000f8e00ff */
[----:B------:R-:W-:Y:S07]  /*75c0*/  LEPC R20, `(.L_x_136) ;  /* 0x000000001014794e */ /* 0x000fee0000000000 */
[----:B--2-4-:R-:W-:Y:S05]  /*75d0*/  CALL.ABS.NOINC R14 ;  /* 0x000000000e007343 */ /* 0x014fea0003c00000 */
.L_x_136:
[----:B----4-:R-:W-:Y:S01]  /*75e0*/  SHF.L.U32 R20, R40, 0x10, RZ ;  /* 0x0000001028147819 */ /* 0x010fe200000006ff */
[----:B------:R-:W-:Y:S05]  /*75f0*/  WARPSYNC.ALL ;  /* 0x0000000000007948 */ /* 0x000fea0003800000 */
[----:B------:R-:W-:Y:S01]  /*7600*/  R2UR UR4, R34 ;  /* 0x00000000220472ca */ /* 0x000fe200000e0000 */
[----:B------:R-:W-:Y:S01]  /*7610*/  BSSY.RECONVERGENT B0, `(.L_x_137) ;  /* 0x000005a000007945 */ /* 0x000fe20003800200 */
[----:B------:R-:W-:Y:S02]  /*7620*/  LOP3.LUT R21, R40, 0xffff0000, RZ, 0xc0, !PT ;  /* 0xffff000028157812 */ /* 0x000fe400078ec0ff */
[----:B------:R-:W-:Y:S02]  /*7630*/  ISETP.NE.AND P6, PT, R82, RZ, PT ;  /* 0x000000ff5200720c */ /* 0x000fe40003fc5270 */
[----:B------:R-:W-:Y:S07]  /*7640*/  ISETP.NE.AND P0, PT, R73, RZ, PT ;  /* 0x000000ff4900720c */ /* 0x000fee0003f05270 */
[----:B-1-3--:R-:W1:Y:S02]  /*7650*/  LDTM.x16 R4, tmem[UR4+0x10] ;  /* 0x00001004000479ee */ /* 0x00ae640008240000 */
[C-C-:B-1----:R-:W-:Y:S01]  /*7660*/  FFMA R0, R33.reuse, R4, R2.reuse ;  /* 0x0000000421007223 */ /* 0x142fe20000000002 */
        /* <DEDUP_REMOVED lines=20> */
[C---:B------:R-:W-:Y:S01]  /*77b0*/  FFMA R6, R35.reuse, R16, R6 ;  /* 0x0000001023067223 */ /* 0x040fe20000000006 */
[C---:B------:R-:W-:Y:S02]  /*77c0*/  FFMA R7, R35.reuse, R17, R7 ;  /* 0x0000001123077223 */ /* 0x040fe40000000007 */
[----:B------:R-:W-:Y:S01]  /*77d0*/  FFMA R4, R35, R20, R4 ;  /* 0x0000001423047223 */ /* 0x000fe20000000004 */
[----:B------:R-:W-:Y:S02]  /*77e0*/  F2FP.RELU.BF16.F32.PACK_AB R36, R3, R0 ;  /* 0x000000000324723e */ /* 0x000fe400000018ff */
[----:B------:R-:W-:Y:S02]  /*77f0*/  LOP3.LUT R0, R42, 0xffff0000, RZ, 0xc0, !PT ;  /* 0xffff00002a007812 */ /* 0x000fe400078ec0ff */
[----:B------:R-:W-:Y:S02]  /*7800*/  F2FP.RELU.BF16.F32.PACK_AB R37, R7, R6 ;  /* 0x000000060725723e */ /* 0x000fe400000018ff */
        /* <DEDUP_REMOVED lines=9> */
[----:B------:R-:W-:Y:S01]  /*78a0*/  F2FP.RELU.BF16.F32.PACK_AB R38, R5, R4 ;  /* 0x000000040526723e */ /* 0x000fe200000018ff */
[----:B------:R-:W-:Y:S01]  /*78b0*/  FFMA R9, R35, R0, R9 ;  /* 0x0000000023097223 */ /* 0x000fe20000000009 */
[----:B------:R-:W-:Y:S01]  /*78c0*/  LOP3.LUT R0, R49, 0xffff0000, RZ, 0xc0, !PT ;  /* 0xffff000031007812 */ /* 0x000fe200078ec0ff */
[----:B------:R-:W-:Y:S01]  /*78d0*/  FFMA R14, R35, R3, R14 ;  /* 0x00000003230e7223 */ /* 0x000fe2000000000e */
[C---:B------:R-:W-:Y:S02]  /*78e0*/  SHF.L.U32 R3, R50.reuse, 0x10, RZ ;  /* 0x0000001032037819 */ /* 0x040fe400000006ff */
[----:B------:R-:W-:Y:S01]  /*78f0*/  SHF.L.U32 R4, R51, 0x10, RZ ;  /* 0x0000001033047819 */ /* 0x000fe200000006ff */
[C---:B------:R-:W-:Y:S01]  /*7900*/  FFMA R15, R35.reuse, R0, R15 ;  /* 0x00000000230f7223 */ /* 0x040fe2000000000f */
[----:B------:R-:W-:Y:S01]  /*7910*/  LOP3.LUT R0, R50, 0xffff0000, RZ, 0xc0, !PT ;  /* 0xffff000032007812 */ /* 0x000fe200078ec0ff */
[----:B------:R-:W-:Y:S01]  /*7920*/  FFMA R12, R35, R3, R12 ;  /* 0x00000003230c7223 */ /* 0x000fe2000000000c */
[----:B------:R-:W-:Y:S02]  /*7930*/  LOP3.LUT R5, R51, 0xffff0000, RZ, 0xc0, !PT ;  /* 0xffff000033057812 */ /* 0x000fe400078ec0ff */
[----:B------:R-:W-:Y:S01]  /*7940*/  F2FP.RELU.BF16.F32.PACK_AB R39, R11, R10 ;  /* 0x0000000a0b27723e */ /* 0x000fe200000018ff */
[C---:B------:R-:W-:Y:S01]  /*7950*/  FFMA R13, R35.reuse, R0, R13 ;  /* 0x00000000230d7223 */ /* 0x040fe2000000000d */
[C---:B------:R-:W-:Y:S01]  /*7960*/  FFMA R18, R35.reuse, R4, R18 ;  /* 0x0000000423127223 */ /* 0x040fe20000000012 */
[----:B------:R-:W-:Y:S01]  /*7970*/  FFMA R19, R35, R5, R19 ;  /* 0x0000000523137223 */ /* 0x000fe20000000013 */
[----:B------:R-:W-:Y:S01]  /*7980*/  F2FP.RELU.BF16.F32.PACK_AB R8, R9, R8 ;  /* 0x000000080908723e */ /* 0x000fe200000018ff */
[----:B------:R1:W-:Y:S01]  /*7990*/  STS.128 [R84+UR47+0x1200], R36 ;  /* 0x0012002454007988 */ /* 0x0003e20008000c2f */
[----:B------:R-:W-:Y:S02]  /*79a0*/  F2FP.RELU.BF16.F32.PACK_AB R9, R15, R14 ;  /* 0x0000000e0f09723e */ /* 0x000fe400000018ff */
[----:B------:R-:W-:Y:S02]  /*79b0*/  F2FP.RELU.BF16.F32.PACK_AB R10, R13, R12 ;  /* 0x0000000c0d0a723e */ /* 0x000fe400000018ff */
[----:B------:R-:W-:Y:S02]  /*79c0*/  F2FP.RELU.BF16.F32.PACK_AB R11, R19, R18 ;  /* 0x00000012130b723e */ /* 0x000fe400000018ff */
[----:B------:R-:W-:Y:S02]  /*79d0*/  MOV R3, UR53 ;  /* 0x0000003500037c02 */ /* 0x000fe40008000f00 */
[----:B------:R-:W-:Y:S01]  /*79e0*/  MOV R0, UR46 ;  /* 0x0000002e00007c02 */ /* 0x000fe20008000f00 */
[----:B------:R1:W-:Y:S01]  /*79f0*/  STS.128 [R85+0x1200], R8 ;  /* 0x0012000855007388 */ /* 0x0003e20000000c00 */
[----:B------:R-:W-:Y:S02]  /*7a00*/  @!P6 LEA R3, R3, UR47, 0x3 ;  /* 0x0000002f0303ec11 */ /* 0x000fe4000f8e18ff */
[----:B------:R-:W-:Y:S02]  /*7a10*/  @!P6 SHF.L.U32 R4, R78, 0x1f, RZ ;  /* 0x0000001f4e04e819 */ /* 0x000fe400000006ff */
[----:B------:R-:W-:Y:S01]  /*7a20*/  @!P6 IADD3 R3, PT, PT, R3, 0xf0, RZ ;  /* 0x000000f00303e810 */ /* 0x000fe20007ffe0ff */
[----:B------:R-:W-:Y:S01]  /*7a30*/  @!PT LDS RZ, [RZ] ;  /* 0x00000000fffff984 */ /* 0x000fe20000000800 */
[----:B------:R-:W-:Y:S01]  /*7a40*/  @!PT LDS RZ, [RZ] ;  /* 0x00000000fffff984 */ /* 0x000fe20000000800 */
[----:B------:R-:W-:Y:S01]  /*7a50*/  @!PT LDS RZ, [RZ] ;  /* 0x00000000fffff984 */ /* 0x000fe20000000800 */
[----:B------:R-:W-:Y:S01]  /*7a60*/  @!PT LDS RZ, [RZ] ;  /* 0x00000000fffff984 */ /* 0x000fe20000000800 */
[----:B------:R2:W-:Y:S06]  /*7a70*/  MEMBAR.ALL.CTA ;  /* 0x0000000000007992 */ /* 0x0005ec0000008000 */
[----:B--2---:R-:W2:Y:S01]  /*7a80*/  FENCE.VIEW.ASYNC.S ;  /* 0x00000000000073c6 */ /* 0x004ea20000000000 */
[----:B------:R-:W-:Y:S02]  /*7a90*/  @!P6 PRMT R0, R0, 0x654, R3 ;  /* 0x000006540000e816 */ /* 0x000fe40000000003 */
[----:B------:R-:W-:Y:S01]  /*7aa0*/  LEA R3, R44, UR47, 0x3 ;  /* 0x0000002f2c037c11 */ /* 0x000fe2000f8e18ff */
[----:B--2---:R-:W-:Y:S06]  /*7ab0*/  BAR.SYNC.DEFER_BLOCKING 0x1, 0x80 ;  /* 0x0042000000007b1d */ /* 0x004fec0000010000 */
[----:B------:R-:W-:Y:S05]  /*7ac0*/  @P0 BRA `(.L_x_138) ;  /* 0x0000000000380947 */ /* 0x000fea0003800000 */
[----:B------:R-:W-:Y:S02]  /*7ad0*/  UIADD3 UR12, UP0, UPT, UR54, 0x680, URZ ;  /* 0x00000680360c7890 */ /* 0x000fe4000ff1e0ff */
[----:B------:R-:W-:Y:S02]  /*7ae0*/  UIADD3 UR9, UPT, UPT, UR41, 0x10, URZ ;  /* 0x0000001029097890 */ /* 0x000fe4000fffe0ff */
[----:B------:R-:W-:Y:S02]  /*7af0*/  UIADD3 UR8, UPT, UPT, UR47, 0x1200, URZ ;  /* 0x000012002f087890 */ /* 0x000fe4000fffe0ff */
[----:B------:R-:W-:Y:S01]  /*7b00*/  UIADD3.X UR13, UPT, UPT, URZ, UR55, URZ, UP0, !UPT ;  /* 0x00000037ff0d7290 */ /* 0x000fe200087fe4ff */
[----:B------:R-:W-:Y:S01]  /*7b10*/  UMOV UR10, UR42 ;  /* 0x0000002a000a7c82 */ /* 0x000fe20008000000 */
[----:B------:R-:W-:Y:S01]  /*7b20*/  UMOV UR11, UR52 ;  /* 0x00000034000b7c82 */ /* 0x000fe20008000000 */
[----:B------:R-:W-:Y:S02]  /*7b30*/  UIADD3 UR5, UPT, UPT, UR41, 0x50, URZ ;  /* 0x0000005029057890 */ /* 0x000fe4000fffe0ff */
[----:B------:R-:W-:Y:S01]  /*7b40*/  UIADD3 UR4, UPT, UPT, UR47, 0x1a00, URZ ;  /* 0x00001a002f047890 */ /* 0x000fe2000fffe0ff */
[----:B------:R-:W-:Y:S03]  /*7b50*/  UMOV UR6, UR42 ;  /* 0x0000002a00067c82 */ /* 0x000fe60008000000 */
[----:B------:R2:W-:Y:S01]  /*7b60*/  UTMASTG.3D [UR8], [UR12] ;  /* 0x000000080c0073b5 */ /* 0x0005e20008010000 */
[----:B------:R-:W-:Y:S04]  /*7b70*/  UMOV UR7, UR52 ;  /* 0x0000003400077c82 */ /* 0x000fe80008000000 */
[----:B------:R2:W-:Y:S01]  /*7b80*/  UTMASTG.3D [UR4], [UR12] ;  /* 0x000000040c0073b5 */ /* 0x0005e20008010000 */
[----:B------:R0:W-:Y:S01]  /*7b90*/  UTMACMDFLUSH ;  /* 0x00000000000079b7 */ /* 0x0001e20000000000 */
[----:B--2---:R-:W-:Y:S04]  /*7ba0*/  DEPBAR.LE SB0, 0x1 ;  /* 0x000080400000791a */ /* 0x004fe80000000000 */
.L_x_138:
[----:B------:R-:W-:Y:S05]  /*7bb0*/  BSYNC.RECONVERGENT B0 ;  /* 0x0000000000007941 */ /* 0x000fea0003800200 */
.L_x_137:
[----:B------:R-:W-:Y:S01]  /*7bc0*/  BAR.SYNC.DEFER_BLOCKING 0x1, 0x80 ;  /* 0x0042000000007b1d */ /* 0x000fe20000010000 */
[----:B------:R-:W-:Y:S04]  /*7bd0*/  UIADD3 UR43, UPT, UPT, UR53, 0x1, URZ ;  /* 0x00000001352b7890 */ /* 0x000fe8000fffe0ff */
[----:B------:R-:W-:Y:S04]  /*7be0*/  UISETP.NE.AND UP0, UPT, UR43, 0x4, UPT ;  /* 0x000000042b00788c */ /* 0x000fe8000bf05270 */
[----:B------:R-:W-:Y:S01]  /*7bf0*/  USEL UR43, UR43, URZ, UP0 ;  /* 0x000000ff2b2b7287 */ /* 0x000fe20008000000 */
[----:B------:R2:W-:Y:S01]  /*7c00*/  @!P6 SYNCS.ARRIVE.TRANS64.RED.A1T0 RZ, [R0+URZ], RZ ;  /* 0x000000ff00ffe9a7 */ /* 0x0005e200081004ff */
[----:B------:R-:W-:Y:S01]  /*7c10*/  BSSY B1, `(.L_x_139) ;  /* 0x0000013000017945 */ /* 0x000fe20003800000 */
[----:B------:R-:W3:Y:S02]  /*7c20*/  @!P6 SYNCS.PHASECHK.TRANS64.TRYWAIT P0, [R3+URZ+0xd0], R4 ;  /* 0x0000d0040300e5a7 */ /* 0x000ee400080011ff */
[----:B---3--:R-:W-:Y:S01]  /*7c30*/  @!P6 SEL R45, RZ, 0x1, !P0 ;  /* 0x00000001ff2de807 */ /* 0x008fe20004000000 */
[----:B--2---:R-:W-:Y:S06]  /*7c40*/  @P6 BRA `(.L_x_140) ;  /* 0x00000000003c6947 */ /* 0x004fec0003800000 */
[----:B------:R-:W-:Y:S01]  /*7c50*/  ISETP.NE.AND P1, PT, R46, RZ, PT ;  /* 0x000000ff2e00720c */ /* 0x000fe20003f25270 */
[----:B------:R-:W-:Y:S01]  /*7c60*/  BSSY B0, `(.L_x_141) ;  /* 0x0000009000007945 */ /* 0x000fe20003800000 */
[----:B------:R-:W-:Y:S11]  /*7c70*/  ISETP.NE.AND P0, PT, R45, RZ, PT ;  /* 0x000000ff2d00720c */ /* 0x000ff60003f05270 */
[----:B------:R-:W-:Y:S05]  /*7c80*/  @P1 IMAD R4, R44, 0x1000, R84 ;  /* 0x000010002c041824 */ /* 0x000fea00078e0254 */
[----:B------:R-:W-:Y:S05]  /*7c90*/  @P1 IADD3 R0, PT, PT, R4, UR47, RZ ;  /* 0x0000002f04001c10 */ /* 0x000fea000fffe0ff */
[----:B------:R-:W-:Y:S01]  /*7ca0*/  @P1 IMAD.IADD R0, R47, 0x1, R0 ;  /* 0x000000012f001824 */ /* 0x000fe200078e0200 */
[----:B------:R-:W-:Y:S06]  /*7cb0*/  @P0 BRA `(.L_x_142) ;  /* 0x00000000000c0947 */ /* 0x000fec0003800000 */
[----:B------:R-:W-:Y:S04]  /*7cc0*/  SHF.L.U32 R5, R78, 0x1f, RZ ;  /* 0x0000001f4e057819 */ /* 0x000fe800000006ff */
[----:B------:R-:W2:Y:S02]  /*7cd0*/  SYNCS.PHASECHK.TRANS64.TRYWAIT P0, [R3+URZ+0xd0], R5 ;  /* 0x0000d005030075a7 */ /* 0x000ea400080011ff */
[----:B--2---:R-:W-:Y:S05]  /*7ce0*/  @!P0 BRA `(.L_x_143) ;  /* 0x0000002000d08947 */ /* 0x004fea0003800000 */
.L_x_142:
[----:B------:R-:W-:Y:S05]  /*7cf0*/  BSYNC B0 ;  /* 0x0000000000007941 */ /* 0x000fea0003800000 */
.L_x_141:
[----:B------:R-:W-:Y:S02]  /*7d00*/  ISETP.NE.AND P0, PT, R46, RZ, PT ;  /* 0x000000ff2e00720c */ /* 0x000fe40003f05270 */
[----:B------:R-:W-:Y:S11]  /*7d10*/  IADD3 R44, PT, PT, R44, 0x1, RZ ;  /* 0x000000012c2c7810 */ /* 0x000ff60007ffe0ff */
[----:B------:R3:W4:Y:S04]  /*7d20*/  @P0 LDS.128 R40, [R4+UR47+0x200] ;  /* 0x0002002f04280984 */ /* 0x0007280008000c00 */
[----:B------:R3:W1:Y:S02]  /*7d30*/  @P0 LDS.128 R48, [R0+0x200] ;  /* 0x0002000000300984 */ /* 0x0006640000000c00 */
.L_x_140:
[----:B------:R-:W-:Y:S05]  /*7d40*/  BSYNC B1 ;  /* 0x0000000000017941 */ /* 0x000fea0003800000 */
.L_x_139:
[----:B---3--:R-:W-:Y:S05]  /*7d50*/  VIADD R0, R34, 0x20 ;  /* 0x0000002022007836 */ /* 0x008fea0000000000 */
[----:B------:R-:W-:Y:S04]  /*7d60*/  SHF.R.U32.HI R0, RZ, 0x15, R0 ;  /* 0x00000015ff007819 */ /* 0x000fe80000011600 */
[----:B------:R-:W-:Y:S11]  /*7d70*/  LOP3.LUT P0, RZ, R0, 0x3, R72, 0x48, !PT ;  /* 0x0000000300ff7812 */ /* 0x000ff60007804848 */
[----:B------:R-:W-:Y:S02]  /*7d80*/  @!UPT UIADD3 URZ, UPT, UPT, URZ, URZ, URZ ;  /* 0x000000fffffff290 */ /* 0x000fe4000fffe0ff */
[----:B------:R-:W-:Y:S05]  /*7d90*/  @!P0 BRA `(.L_x_144) ;  /* 0x0000000000408947 */ /* 0x000fea0003800000 */
[----:B------:R-:W2:Y:S01]  /*7da0*/  LDCU.64 UR8, c[0x4][0x70] ;  /* 0x01000e00ff0877ac */ /* 0x000ea20008000a00 */
[----:B------:R-:W-:Y:S01]  /*7db0*/  MOV R15, 0x0 ;  /* 0x00000000000f7802 */ /* 0x000fe20000000f00 */
[----:B------:R-:W-:Y:S02]  /*7dc0*/  HFMA2 R12, -RZ, RZ, 0, 5.9604644775390625e-08 ;  /* 0x00000001ff0c7431 */ /* 0x000fe400000001ff */
[----:B-1----:R-:W-:Y:S02]  /*7dd0*/  IMAD.MOV.U32 R8, RZ, RZ, 0x192 ;  /* 0x00000192ff087424 */ /* 0x002fe400078e00ff */
[----:B------:R-:W-:Y:S01]  /*7de0*/  IMAD.MOV.U32 R13, RZ, RZ, RZ ;  /* 0x000000ffff0d7224 */ /* 0x000fe200078e00ff */
[----:B------:R-:W1:Y:S01]  /*7df0*/  LDCU.64 UR6, c[0x4][0x78] ;  /* 0x01000f00ff0677ac */ /* 0x000e620008000a00 */
[----:B------:R-:W3:Y:S01]  /*7e00*/  LDC.64 R14, c[0x4][R15] ;  /* 0x010000000f0e7b82 */ /* 0x000ee20000000a00 */
[----:B------:R-:W5:Y:S01]  /*7e10*/  LDCU.64 UR4, c[0x4][0x10] ;  /* 0x01000200ff0477ac */ /* 0x000f620008000a00 */
[----:B--2---:R-:W-:Y:S01]  /*7e20*/  MOV R5, UR9 ;  /* 0x0000000900057c02 */ /* 0x004fe20008000f00 */
[----:B------:R-:W-:Y:S01]  /*7e30*/  IMAD.U32 R4, RZ, RZ, UR8 ;  /* 0x00000008ff047e24 */ /* 0x000fe2000f8e00ff */
[----:B-1----:R-:W-:Y:S01]  /*7e40*/  MOV R7, UR7 ;  /* 0x0000000700077c02 */ /* 0x002fe20008000f00 */
[----:B------:R-:W-:Y:S01]  /*7e50*/  IMAD.U32 R6, RZ, RZ, UR6 ;  /* 0x00000006ff067e24 */ /* 0x000fe2000f8e00ff */
[----:B-----5:R-:W-:Y:S01]  /*7e60*/  MOV R11, UR5 ;  /* 0x00000005000b7c02 */ /* 0x020fe20008000f00 */
[----:B------:R-:W-:Y:S02]  /*7e70*/  IMAD.U32 R10, RZ, RZ, UR4 ;  /* 0x00000004ff0a7e24 */ /* 0x000fe4000f8e00ff */
[----:B------:R-:W-:Y:S07]  /*7e80*/  LEPC R20, `(.L_x_144) ;  /* 0x000000001014794e */ /* 0x000fee0000000000 */
[----:B---34-:R-:W-:Y:S05]  /*7e90*/  CALL.ABS.NOINC R14 ;  /* 0x000000000e007343 */ /* 0x018fea0003c00000 */
.L_x_144:
[----:B----4-:R-:W-:Y:S01]  /*7ea0*/  SHF.L.U32 R20, R40, 0x10, RZ ;  /* 0x0000001028147819 */ /* 0x010fe200000006ff */
[----:B------:R-:W-:Y:S05]  /*7eb0*/  WARPSYNC.ALL ;  /* 0x0000000000007948 */ /* 0x000fea0003800000 */
[----:B------:R-:W-:Y:S01]  /*7ec0*/  R2UR UR4, R34 ;  /* 0x00000000220472ca */ /* 0x000fe200000e0000 */
[----:B------:R-:W-:Y:S01]  /*7ed0*/  BSSY.RECONVERGENT B0, `(.L_x_145) ;  /* 0x000005a000007945 */ /* 0x000fe20003800200 */
[----:B------:R-:W-:Y:S02]  /*7ee0*/  LOP3.LUT R21, R40, 0xffff0000, RZ, 0xc0, !PT ;  /* 0xffff000028157812 */ /* 0x000fe400078ec0ff */
[----:B------:R-:W-:Y:S02]  /*7ef0*/  ISETP.NE.AND P6, PT, R82, RZ, PT ;  /* 0x000000ff5200720c */ /* 0x000fe40003fc5270 */
[----:B------:R-:W-:Y:S07]  /*7f00*/  ISETP.NE.AND P0, PT, R73, RZ, PT ;  /* 0x000000ff4900720c */ /* 0x000fee0003f05270 */
[----:B-12---:R-:W1:Y:S02]  /*7f10*/  LDTM.x16 R4, tmem[UR4+0x20] ;  /* 0x00002004000479ee */ /* 0x006e640008240000 */
        /* <DEDUP_REMOVED lines=59> */
[----:B------:R-:W-:Y:S02]  /*82d0*/  LEA R4, R44, UR47, 0x3 ;  /* 0x0000002f2c047c11 */ /* 0x000fe4000f8e18ff */
        /* <DEDUP_REMOVED lines=8> */
[----:B------:R-:W-:Y:S01]  /*8360*/  @!P6 SHF.L.U32 R3, R78, 0x1f, RZ ;  /* 0x0000001f4e03e819 */ /* 0x000fe200000006ff */
        /* <DEDUP_REMOVED lines=16> */
.L_x_146:
[----:B------:R-:W-:Y:S05]  /*8470*/  BSYNC.RECONVERGENT B0 ;  /* 0x0000000000007941 */ /* 0x000fea0003800200 */
.L_x_145:
        /* <DEDUP_REMOVED lines=19> */
.L_x_150:
[----:B------:R-:W-:Y:S05]  /*85b0*/  BSYNC B0 ;  /* 0x0000000000007941 */ /* 0x000fea0003800000 */
.L_x_149:
[----:B------:R-:W-:Y:S11]  /*85c0*/  ISETP.NE.AND P0, PT, R46, RZ, PT ;  /* 0x000000ff2e00720c */ /* 0x000ff60003f05270 */
[----:B------:R-:W-:Y:S02]  /*85d0*/  @!UPT UIADD3 URZ, UPT, UPT, URZ, URZ, URZ ;  /* 0x000000fffffff290 */ /* 0x000fe4000fffe0ff */
[----:B------:R3:W4:Y:S04]  /*85e0*/  @P0 LDS.128 R40, [R44+UR47+0x200] ;  /* 0x0002002f2c280984 */ /* 0x0007280008000c00 */
[----:B------:R3:W1:Y:S02]  /*85f0*/  @P0 LDS.128 R48, [R47+0x200] ;  /* 0x000200002f300984 */ /* 0x0006640000000c00 */
.L_x_148:
[----:B------:R-:W-:Y:S05]  /*8600*/  BSYNC B1 ;  /* 0x0000000000017941 */ /* 0x000fea0003800000 */
.L_x_147:
[----:B--2---:R-:W-:Y:S05]  /*8610*/  VIADD R0, R34, 0x30 ;  /* 0x0000003022007836 */ /* 0x004fea0000000000 */
        /* <DEDUP_REMOVED lines=20> */
.L_x_152:
[----:B------:R-:W-:Y:S01]  /*8760*/  ISETP.NE.AND P0, PT, R73, RZ, PT ;  /* 0x000000ff4900720c */ /* 0x000fe20003f05270 */
[----:B------:R-:W-:Y:S05]  /*8770*/  WARPSYNC.ALL ;  /* 0x0000000000007948 */ /* 0x000fea0003800000 */
[----:B------:R-:W-:Y:S01]  /*8780*/  R2UR UR4, R34 ;  /* 0x00000000220472ca */ /* 0x000fe200000e0000 */
[----:B------:R-:W-:Y:S01]  /*8790*/  BSSY.RECONVERGENT B0, `(.L_x_153) ;  /* 0x0000056000007945 */ /* 0x000fe20003800200 */
[C---:B----4-:R-:W-:Y:S02]  /*87a0*/  SHF.L.U32 R20, R40.reuse, 0x10, RZ ;  /* 0x0000001028147819 */ /* 0x050fe400000006ff */
[----:B------:R-:W-:Y:S02]  /*87b0*/  LOP3.LUT R21, R40, 0xffff0000, RZ, 0xc0, !PT ;  /* 0xffff000028157812 */ /* 0x000fe400078ec0ff */
[C---:B------:R-:W-:Y:S02]  /*87c0*/  SHF.L.U32 R34, R41.reuse, 0x10, RZ ;  /* 0x0000001029227819 */ /* 0x040fe400000006ff */
[----:B-1----:R-:W-:Y:S02]  /*87d0*/  LOP3.LUT R36, R41, 0xffff0000, RZ, 0xc0, !PT ;  /* 0xffff000029247812 */ /* 0x002fe400078ec0ff */
[C---:B------:R-:W-:Y:S02]  /*87e0*/  SHF.L.U32 R37, R42.reuse, 0x10, RZ ;  /* 0x000000102a257819 */ /* 0x040fe400000006ff */
[----:B------:R-:W-:Y:S01]  /*87f0*/  LOP3.LUT R38, R42, 0xffff0000, RZ, 0xc0, !PT ;  /* 0xffff00002a267812 */ /* 0x000fe200078ec0ff */
[----:B------:R-:W1:Y:S01]  /*8800*/  LDTM.x16 R4, tmem[UR4+0x30] ;  /* 0x00003004000479ee */ /* 0x000e620008240000 */
[C---:B------:R-:W-:Y:S01]  /*8810*/  SHF.L.U32 R39, R43.reuse, 0x10, RZ ;  /* 0x000000102b277819 */ /* 0x040fe200000006ff */
[----:B------:R-:W-:Y:S01]  /*8820*/  NOP ;  /* 0x0000000000007918 */ /* 0x000fe20000000000 */
[----:B------:R-:W-:Y:S02]  /*8830*/  LOP3.LUT R40, R43, 0xffff0000, RZ, 0xc0, !PT ;  /* 0xffff00002b287812 */ /* 0x000fe400078ec0ff */
[C---:B------:R-:W-:Y:S02]  /*8840*/  SHF.L.U32 R41, R48.reuse, 0x10, RZ ;  /* 0x0000001030297819 */ /* 0x040fe400000006ff */
[----:B------:R-:W-:Y:S02]  /*8850*/  LOP3.LUT R42, R48, 0xffff0000, RZ, 0xc0, !PT ;  /* 0xffff0000302a7812 */ /* 0x000fe400078ec0ff */
[----:B------:R-:W-:Y:S02]  /*8860*/  IADD3 R83, PT, PT, R83, 0x160, RZ ;  /* 0x0000016053537810 */ /* 0x000fe40007ffe0ff */
[----:B------:R-:W-:Y:S02]  /*8870*/  SHF.L.U32 R43, R49, 0x10, RZ ;  /* 0x00000010312b7819 */ /* 0x000fe400000006ff */
[----:B------:R-:W-:Y:S02]  /*8880*/  LOP3.LUT R83, R83, 0xfefffff8, RZ, 0xc0, !PT ;  /* 0xfefffff853537812 */ /* 0x000fe400078ec0ff */
[----:B---3--:R-:W-:Y:S02]  /*8890*/  LOP3.LUT R44, R49, 0xffff0000, RZ, 0xc0, !PT ;  /* 0xffff0000312c7812 */ /* 0x008fe400078ec0ff */
[----:B-1----:R1:W-:Y:S01]  /*88a0*/  SYNCS.ARRIVE.TRANS64.RED.A1T0 RZ, [R83+URZ], RZ ;  /* 0x000000ff53ff79a7 */ /* 0x0023e200081004ff */
[C---:B------:R-:W-:Y:S02]  /*88b0*/  SHF.L.U32 R45, R50.reuse, 0x10, RZ ;  /* 0x00000010322d7819 */ /* 0x040fe400000006ff */
[----:B------:R-:W-:Y:S02]  /*88c0*/  LOP3.LUT R46, R50, 0xffff0000, RZ, 0xc0, !PT ;  /* 0xffff0000322e7812 */ /* 0x000fe400078ec0ff */
[----:B------:R-:W-:Y:S01]  /*88d0*/  SHF.L.U32 R47, R51, 0x10, RZ ;  /* 0x00000010332f7819 */ /* 0x000fe200000006ff */
        /* <DEDUP_REMOVED lines=15> */
[----:B------:R-:W-:Y:S01]  /*89d0*/  FFMA R2, R33, R19, R2 ;  /* 0x0000001321027223 */ /* 0x000fe20000000002 */
[C---:B------:R-:W-:Y:S01]  /*89e0*/  FFMA R4, R35.reuse, R20, R4 ;  /* 0x0000001423047223 */ /* 0x040fe20000000004 */
        /* <DEDUP_REMOVED lines=8> */
[----:B------:R-:W-:Y:S01]  /*8a70*/  FFMA R3, R35, R42, R3 ;  /* 0x0000002a23037223 */ /* 0x000fe20000000003 */
[----:B------:R-:W-:Y:S01]  /*8a80*/  F2FP.RELU.BF16.F32.PACK_AB R4, R5, R4 ;  /* 0x000000040504723e */ /* 0x000fe200000018ff */
        /* <DEDUP_REMOVED lines=8> */
[C---:B------:R-:W-:Y:S01]  /*8b10*/  FFMA R18, R35.reuse, R47, R18 ;  /* 0x0000002f23127223 */ /* 0x040fe20000000012 */
[----:B------:R-:W-:Y:S01]  /*8b20*/  FFMA R2, R35, R48, R2 ;  /* 0x0000003023027223 */ /* 0x000fe20000000002 */
[----:B------:R-:W-:Y:S02]  /*8b30*/  F2FP.RELU.BF16.F32.PACK_AB R8, R3, R0 ;  /* 0x000000000308723e */ /* 0x000fe400000018ff */
[----:B------:R1:W-:Y:S01]  /*8b40*/  STS.128 [R84+UR47+0x3200], R4 ;  /* 0x0032000454007988 */ /* 0x0003e20008000c2f */
[----:B------:R-:W-:Y:S02]  /*8b50*/  F2FP.RELU.BF16.F32.PACK_AB R9, R15, R14 ;  /* 0x0000000e0f09723e */ /* 0x000fe400000018ff */
        /* <DEDUP_REMOVED lines=25> */
.L_x_154:
[----:B------:R-:W-:Y:S05]  /*8cf0*/  BSYNC.RECONVERGENT B0 ;  /* 0x0000000000007941 */ /* 0x000fea0003800200 */
.L_x_153:
[----:B------:R-:W-:Y:S01]  /*8d00*/  BAR.SYNC.DEFER_BLOCKING 0x1, 0x80 ;  /* 0x0042000000007b1d */ /* 0x000fe20000010000 */
[----:B------:R-:W-:Y:S01]  /*8d10*/  UISETP.NE.AND UP0, UPT, UR49, -0x4, UPT ;  /* 0xfffffffc3100788c */ /* 0x000fe2000bf05270 */
[----:B------:R-:W-:Y:S08]  /*8d20*/  IADD3 R53, PT, PT, R53, 0x1, RZ ;  /* 0x0000000135357810 */ /* 0x000ff00007ffe0ff */
[----:B------:R-:W-:Y:S05]  /*8d30*/  BRA.U !UP0, `(.L_x_155) ;  /* 0x0000000108287547 */ /* 0x000fea000b800000 */
[----:B------:R-:W-:Y:S01]  /*8d40*/  ISETP.NE.AND P0, PT, R82, RZ, PT ;  /* 0x000000ff5200720c */ /* 0x000fe20003f05270 */
[----:B------:R-:W-:Y:S01]  /*8d50*/  IMAD.U32 R2, RZ, RZ, UR53 ;  /* 0x00000035ff027e24 */ /* 0x000fe2000f8e00ff */
[----:B------:R-:W-:Y:S01]  /*8d60*/  UIADD3 UR53, UPT, UPT, UR53, 0x1, URZ ;  /* 0x0000000135357890 */ /* 0x000fe2000fffe0ff */
[----:B------:R-:W-:Y:S03]  /*8d70*/  IMAD.U32 R0, RZ, RZ, UR46 ;  /* 0x0000002eff007e24 */ /* 0x000fe6000f8e00ff */
[----:B------:R-:W-:Y:S04]  /*8d80*/  UISETP.NE.AND UP0, UPT, UR53, 0x4, UPT ;  /* 0x000000043500788c */ /* 0x000fe8000bf05270 */
[----:B------:R-:W-:Y:S03]  /*8d90*/  USEL UR53, UR53, URZ, UP0 ;  /* 0x000000ff35357287 */ /* 0x000fe60008000000 */
[----:B------:R-:W-:Y:S05]  /*8da0*/  @!P0 LEA R2, R2, UR47, 0x3 ;  /* 0x0000002f02028c11 */ /* 0x000fea000f8e18ff */
[----:B------:R-:W-:Y:S05]  /*8db0*/  @!P0 VIADD R2, R2, 0xf0 ;  /* 0x000000f002028836 */ /* 0x000fea0000000000 */
[----:B------:R-:W-:Y:S04]  /*8dc0*/  @!P0 PRMT R0, R0, 0x654, R2 ;  /* 0x0000065400008816 */ /* 0x000fe80000000002 */
[----:B------:R2:W-:Y:S03]  /*8dd0*/  @!P0 SYNCS.ARRIVE.TRANS64.RED.A1T0 RZ, [R0+URZ], RZ ;  /* 0x000000ff00ff89a7 */ /* 0x0005e600081004ff */
.L_x_155:
[----:B------:R-:W-:Y:S01]  /*8de0*/  ISETP.NE.AND P2, PT, R79, RZ, PT ;  /* 0x000000ff4f00720c */ /* 0x000fe20003f45270 */
[----:B------:R-:W-:Y:S01]  /*8df0*/  UIADD3 UR49, UPT, UPT, UR49, 0x4, URZ ;  /* 0x0000000431317890 */ /* 0x000fe2000fffe0ff */
[----:B------:R-:W-:Y:S01]  /*8e00*/  ISETP.NE.AND P0, PT, R81, 0x2, PT ;  /* 0x000000025100780c */ /* 0x000fe20003f05270 */
[----:B-1----:R-:W-:Y:S01]  /*8e10*/  IMAD.IADD R4, R29, 0x1, R64 ;  /* 0x000000011d047824 */ /* 0x002fe200078e0240 */
[----:B------:R-:W-:Y:S01]  /*8e20*/  ISETP.NE.AND P1, PT, R53, 0x4, PT ;  /* 0x000000043500780c */ /* 0x000fe20003f25270 */
[----:B------:R-:W-:Y:S01]  /*8e30*/  IMAD.IADD R3, R30, 0x1, R65 ;  /* 0x000000011e037824 */ /* 0x000fe200078e0241 */
[----:B------:R-:W-:Y:S02]  /*8e40*/  SEL R2, RZ, 0x1, P0 ;  /* 0x00000001ff027807 */ /* 0x000fe40000000000 */
[----:B--2---:R-:W-:Y:S02]  /*8e50*/  SEL R0, RZ, 0x1, P1 ;  /* 0x00000001ff007807 */ /* 0x004fe40000800000 */
[----:B------:R-:W-:Y:S02]  /*8e60*/  LOP3.LUT R76, R76, R2, RZ, 0x3c, !PT ;  /* 0x000000024c4c7212 */ /* 0x000fe400078e3cff */
[----:B------:R-:W-:Y:S02]  /*8e70*/  LOP3.LUT R77, R77, R0, RZ, 0x3c, !PT ;  /* 0x000000004d4d7212 */ /* 0x000fe400078e3cff */
[----:B------:R-:W-:Y:S02]  /*8e80*/  @P2 R2UR UR52, R75 ;  /* 0x000000004b3422ca */ /* 0x000fe400000e0000 */
[----:B------:R-:W-:Y:S02]  /*8e90*/  SEL R81, R81, RZ, P0 ;  /* 0x000000ff51517207 */ /* 0x000fe40000000000 */
[----:B------:R-:W-:Y:S01]  /*8ea0*/  SEL R53, R53, RZ, P1 ;  /* 0x000000ff35357207 */ /* 0x000fe20000800000 */
[----:B------:R-:W-:Y:S10]  /*8eb0*/  @P2 BRA `(.L_x_156) ;  /* 0xffffffcc00582947 */ /* 0x000ff4000383ffff */
[----:B------:R-:W1:Y:S01]  /*8ec0*/  LDCU.64 UR6, c[0x0][0x888] ;  /* 0x00011100ff0677ac */ /* 0x000e620008000a00 */
[----:B------:R-:W2:Y:S01]  /*8ed0*/  LDCU.64 UR4, c[0x0][0x890] ;  /* 0x00011200ff0477ac */ /* 0x000ea20008000a00 */
[----:B-1----:R-:W-:Y:S02]  /*8ee0*/  ISETP.NE.U32.AND P2, PT, RZ, UR6, PT ;  /* 0x00000006ff007c0c */ /* 0x002fe4000bf45070 */
[----:B--2---:R-:W-:Y:S02]  /*8ef0*/  ISETP.NE.U32.AND P1, PT, RZ, UR4, PT ;  /* 0x00000004ff007c0c */ /* 0x004fe4000bf25070 */
[----:B------:R-:W-:Y:S02]  /*8f00*/  ISETP.NE.AND.EX P2, PT, RZ, UR7, PT, P2 ;  /* 0x00000007ff007c0c */ /* 0x000fe4000bf45320 */
[----:B------:R-:W-:-:S13]  /*8f10*/  ISETP.NE.AND.EX P0, PT, RZ, UR5, PT, P1 ;  /* 0x00000005ff007c0c */ /* 0x000fda000bf05310 */
[----:B------:R-:W-:Y:S05]  /*8f20*/  @P2 BRA P0, `(.L_x_157) ;  /* 0x00000000003c2947 */ /* 0x000fea0000000000 */
[----:B------:R-:W-:-:S13]  /*8f30*/  ISETP.NE.AND.EX P1, PT, RZ, UR5, PT, P1 ;  /* 0x00000005ff007c0c */ /* 0x000fda000bf25310 */
[----:B------:R-:W-:Y:S05]  /*8f40*/  @P1 BRA `(.L_x_158) ;  /* 0x00000000000c1947 */ /* 0x000fea0003800000 */
[----:B------:R-:W-:-:S13]  /*8f50*/  FSETP.NEU.AND P0, PT, R35, RZ, PT ;  /* 0x000000ff2300720b */ /* 0x000fda0003f0d000 */
[----:B------:R-:W-:Y:S05]  /*8f60*/  @!P0 EXIT ;  /* 0x000000000000894d */ /* 0x000fea0003800000 */
[----:B------:R-:W-:Y:S05]  /*8f70*/  BRA `(.L_x_157) ;  /* 0x0000000000287947 */ /* 0x000fea0003800000 */
.L_x_158:
[----:B------:R-:W-:Y:S01]  /*8f80*/  ISETP.NE.AND P0, PT, R80, RZ, PT ;  /* 0x000000ff5000720c */ /* 0x000fe20003f05270 */
[----:B------:R-:W-:-:S12]  /*8f90*/  BSSY.RECONVERGENT B0, `(.L_x_157) ;  /* 0x0000008000007945 */ /* 0x000fd80003800200 */
[----:B------:R-:W-:Y:S05]  /*8fa0*/  @P0 BRA `(.L_x_159) ;  /* 0x0000000000100947 */ /* 0x000fea0003800000 */
[----:B------:R-:W-:-:S04]  /*8fb0*/  ISETP.NE.U32.AND P0, PT, RZ, UR6, PT ;  /* 0x00000006ff007c0c */ /* 0x000fc8000bf05070 */
[----:B------:R-:W-:-:S13]  /*8fc0*/  ISETP.NE.AND.EX P0, PT, RZ, UR7, PT, P0 ;  /* 0x00000007ff007c0c */ /* 0x000fda000bf05300 */
[----:B------:R-:W-:Y:S05]  /*8fd0*/  @!P0 EXIT ;  /* 0x000000000000894d */ /* 0x000fea0003800000 */
[----:B------:R-:W-:Y:S05]  /*8fe0*/  BRA `(.L_x_160) ;  /* 0x0000000000087947 */ /* 0x000fea0003800000 */
.L_x_159:
[----:B------:R-:W-:-:S13]  /*8ff0*/  FSETP.NEU.AND P0, PT, R35, RZ, PT ;  /* 0x000000ff2300720b */ /* 0x000fda0003f0d000 */
[----:B------:R-:W-:Y:S05]  /*9000*/  @!P0 EXIT ;  /* 0x000000000000894d */ /* 0x000fea0003800000 */
.L_x_160:
[----:B------:R-:W-:Y:S05]  /*9010*/  BSYNC.RECONVERGENT B0 ;  /* 0x0000000000007941 */ /* 0x000fea0003800200 */
.L_x_157:
[----:B------:R-:W-:Y:S01]  /*9020*/  ULEA UR4, UR53, UR47, 0x3 ;  /* 0x0000002f35047291 */ /* 0x000fe2000f8e18ff */
[----:B------:R-:W-:-:S04]  /*9030*/  DEPBAR.LE SB0, 0x0 ;  /* 0x000080000000791a */ /* 0x000fc80000000000 */
[----:B------:R-:W-:-:S04]  /*9040*/  UIADD3 UR4, UPT, UPT, UR4, 0xf0, URZ ;  /* 0x000000f004047890 */ /* 0x000fc8000fffe0ff */
[----:B------:R-:W-:-:S09]  /*9050*/  UPRMT UR4, UR46, 0x654, UR4 ;  /* 0x000006542e047896 */ /* 0x000fd20008000004 */
[----:B------:R-:W-:Y:S01]  /*9060*/  SYNCS.ARRIVE.TRANS64.RED.A1T0 RZ, [UR4], RZ ;  /* 0x000000ffffff79a7 */ /* 0x000fe20008100404 */
[----:B------:R-:W-:Y:S05]  /*9070*/  EXIT ;  /* 0x000000000000794d */ /* 0x000fea0003800000 */
.L_x_25:
[----:B--2---:R2:W4:Y:S02]  /*9080*/  SYNCS.PHASECHK.TRANS64.TRYWAIT P0, [R2+URZ+0x190], R5 ;  /* 0x00019005020075a7 */ /* 0x00452400080011ff */
[----:B----4-:R-:W-:Y:S05]  /*9090*/  @!P0 NANOSLEEP.SYNCS 0x989680 ;  /* 0x009896800000895d */ /* 0x010fea0003900000 */
[----:B------:R-:W4:Y:S02]  /*90a0*/  @!P0 SYNCS.PHASECHK.TRANS64 P0, [R2+URZ+0x190], R5 ;  /* 0x00019005020085a7 */ /* 0x000f2400080010ff */
[----:B----4-:R-:W-:Y:S05]  /*90b0*/  @!P0 BRA `(.L_x_25) ;  /* 0xfffffffc00f08947 */ /* 0x010fea000383ffff */
[----:B------:R-:W-:Y:S05]  /*90c0*/  BRA `(.L_x_161) ;  /* 0xffffff8800107947 */ /* 0x000fea000383ffff */
.L_x_28:
[----:B------:R-:W-:-:S07]  /*90d0*/  MOV R2, UR49 ;  /* 0x0000003100027c02 */ /* 0x000fce0008000f00 */
.L_x_162:
[----:B-1----:R1:W2:Y:S02]  /*90e0*/  SYNCS.PHASECHK.TRANS64.TRYWAIT P0, [R2+URZ+0x68], R4 ;  /* 0x00006804020075a7 */ /* 0x0022a400080011ff */
[----:B--2---:R-:W-:Y:S05]  /*90f0*/  @!P0 NANOSLEEP.SYNCS 0x989680 ;  /* 0x009896800000895d */ /* 0x004fea0003900000 */
[----:B------:R-:W2:Y:S02]  /*9100*/  @!P0 SYNCS.PHASECHK.TRANS64 P0, [R2+URZ+0x68], R4 ;  /* 0x00006804020085a7 */ /* 0x000ea400080010ff */
[----:B--2---:R-:W-:Y:S05]  /*9110*/  @!P0 BRA `(.L_x_162) ;  /* 0xfffffffc00f08947 */ /* 0x004fea000383ffff */
[----:B------:R-:W-:Y:S05]  /*9120*/  BRA `(.L_x_27) ;  /* 0xffffff8800747947 */ /* 0x000fea000383ffff */
.L_x_35:
[----:B-1----:R-:W-:-:S07]  /*9130*/  MOV R2, UR17 ;  /* 0x0000001100027c02 */ /* 0x002fce0008000f00 */
.L_x_163:
[----:B-1----:R1:W2:Y:S02]  /*9140*/  SYNCS.PHASECHK.TRANS64.TRYWAIT P0, [R2+URZ+0x68], R4 ;  /* 0x00006804020075a7 */ /* 0x0022a400080011ff */
[----:B--2---:R-:W-:Y:S05]  /*9150*/  @!P0 NANOSLEEP.SYNCS 0x989680 ;  /* 0x009896800000895d */ /* 0x004fea0003900000 */
[----:B------:R-:W2:Y:S02]  /*9160*/  @!P0 SYNCS.PHASECHK.TRANS64 P0, [R2+URZ+0x68], R4 ;  /* 0x00006804020085a7 */ /* 0x000ea400080010ff */
[----:B--2---:R-:W-:Y:S05]  /*9170*/  @!P0 BRA `(.L_x_163) ;  /* 0xfffffffc00f08947 */ /* 0x004fea000383ffff */
[----:B------:R-:W-:Y:S05]  /*9180*/  BRA `(.L_x_34) ;  /* 0xffffff8c00307947 */ /* 0x000fea000383ffff */
.L_x_40:
[----:B-1----:R1:W2:Y:S02]  /*9190*/  SYNCS.PHASECHK.TRANS64.TRYWAIT P0, [R2+URZ+0x120], R3 ;  /* 0x00012003020075a7 */ /* 0x0022a400080011ff */
[----:B--2---:R-:W-:Y:S05]  /*91a0*/  @!P0 NANOSLEEP.SYNCS 0x989680 ;  /* 0x009896800000895d */ /* 0x004fea0003900000 */
[----:B------:R-:W2:Y:S02]  /*91b0*/  @!P0 SYNCS.PHASECHK.TRANS64 P0, [R2+URZ+0x120], R3 ;  /* 0x00012003020085a7 */ /* 0x000ea400080010ff */
[----:B--2---:R-:W-:Y:S05]  /*91c0*/  @!P0 BRA `(.L_x_40) ;  /* 0xfffffffc00f08947 */ /* 0x004fea000383ffff */
[----:B------:R-:W-:Y:S05]  /*91d0*/  BRA `(.L_x_164) ;  /* 0xffffff8c00d07947 */ /* 0x000fea000383ffff */
.L_x_44:
[----:B------:R-:W-:-:S07]  /*91e0*/  MOV R0, UR4 ;  /* 0x0000000400007c02 */ /* 0x000fce0008000f00 */
.L_x_165:
[----:B-1----:R1:W2:Y:S02]  /*91f0*/  SYNCS.PHASECHK.TRANS64.TRYWAIT P0, [R0+URZ], R2 ;  /* 0x00000002000075a7 */ /* 0x0022a400080011ff */
[----:B--2---:R-:W-:Y:S05]  /*9200*/  @!P0 NANOSLEEP.SYNCS 0x989680 ;  /* 0x009896800000895d */ /* 0x004fea0003900000 */
[----:B------:R-:W2:Y:S02]  /*9210*/  @!P0 SYNCS.PHASECHK.TRANS64 P0, [R0+URZ], R2 ;  /* 0x00000002000085a7 */ /* 0x000ea400080010ff */
[----:B--2---:R-:W-:Y:S05]  /*9220*/  @!P0 BRA `(.L_x_165) ;  /* 0xfffffffc00f08947 */ /* 0x004fea000383ffff */
[----:B------:R-:W-:Y:S05]  /*9230*/  BRA `(.L_x_166) ;  /* 0xffffff9400407947 */ /* 0x000fea000383ffff */
.L_x_45:
[----:B------:R-:W-:-:S07]  /*9240*/  MOV R0, UR4 ;  /* 0x0000000400007c02 */ /* 0x000fce0008000f00 */
.L_x_167:
[----:B-1----:R1:W2:Y:S02]  /*9250*/  SYNCS.PHASECHK.TRANS64.TRYWAIT P0, [R0+URZ], R3 ;  /* 0x00000003000075a7 */ /* 0x0022a400080011ff */
[----:B--2---:R-:W-:Y:S05]  /*9260*/  @!P0 NANOSLEEP.SYNCS 0x989680 ;  /* 0x009896800000895d */ /* 0x004fea0003900000 */
[----:B------:R-:W2:Y:S02]  /*9270*/  @!P0 SYNCS.PHASECHK.TRANS64 P0, [R0+URZ], R3 ;  /* 0x00000003000085a7 */ /* 0x000ea400080010ff */
[----:B--2---:R-:W-:Y:S05]  /*9280*/  @!P0 BRA `(.L_x_167) ;  /* 0xfffffffc00f08947 */ /* 0x004fea000383ffff */
[----:B------:R-:W-:Y:S05]  /*9290*/  BRA `(.L_x_168) ;  /* 0xffffff94004c7947 */ /* 0x000fea000383ffff */
.L_x_46:
[----:B------:R-:W-:-:S07]  /*92a0*/  MOV R0, UR4 ;  /* 0x0000000400007c02 */ /* 0x000fce0008000f00 */
.L_x_169:
[----:B-1----:R1:W2:Y:S02]  /*92b0*/  SYNCS.PHASECHK.TRANS64.TRYWAIT P0, [R0+URZ], R3 ;  /* 0x00000003000075a7 */ /* 0x0022a400080011ff */
[----:B--2---:R-:W-:Y:S05]  /*92c0*/  @!P0 NANOSLEEP.SYNCS 0x989680 ;  /* 0x009896800000895d */ /* 0x004fea0003900000 */
[----:B------:R-:W2:Y:S02]  /*92d0*/  @!P0 SYNCS.PHASECHK.TRANS64 P0, [R0+URZ], R3 ;  /* 0x00000003000085a7 */ /* 0x000ea400080010ff */
[----:B--2---:R-:W-:Y:S05]  /*92e0*/  @!P0 BRA `(.L_x_169) ;  /* 0xfffffffc00f08947 */ /* 0x004fea000383ffff */
[----:B------:R-:W-:Y:S05]  /*92f0*/  BRA `(.L_x_170) ;  /* 0xffffff9400587947 */ /* 0x000fea000383ffff */
.L_x_47:
[----:B------:R-:W-:-:S07]  /*9300*/  MOV R0, UR4 ;  /* 0x0000000400007c02 */ /* 0x000fce0008000f00 */
.L_x_171:
[----:B-1----:R1:W2:Y:S02]  /*9310*/  SYNCS.PHASECHK.TRANS64.TRYWAIT P0, [R0+URZ], R3 ;  /* 0x00000003000075a7 */ /* 0x0022a400080011ff */
[----:B--2---:R-:W-:Y:S05]  /*9320*/  @!P0 NANOSLEEP.SYNCS 0x989680 ;  /* 0x009896800000895d */ /* 0x004fea0003900000 */
[----:B------:R-:W2:Y:S02]  /*9330*/  @!P0 SYNCS.PHASECHK.TRANS64 P0, [R0+URZ], R3 ;  /* 0x00000003000085a7 */ /* 0x000ea400080010ff */
[----:B--2---:R-:W-:Y:S05]  /*9340*/  @!P0 BRA `(.L_x_171) ;  /* 0xfffffffc00f08947 */ /* 0x004fea000383ffff */
[----:B------:R-:W-:Y:S05]  /*9350*/  BRA `(.L_x_172) ;  /* 0xffffff9400647947 */ /* 0x000fea000383ffff */
.L_x_48:
[----:B------:R-:W-:-:S07]  /*9360*/  MOV R0, UR4 ;  /* 0x0000000400007c02 */ /* 0x000fce0008000f00 */
.L_x_173:
[----:B-1----:R1:W2:Y:S02]  /*9370*/  SYNCS.PHASECHK.TRANS64.TRYWAIT P0, [R0+URZ], R3 ;  /* 0x00000003000075a7 */ /* 0x0022a400080011ff */
[----:B--2---:R-:W-:Y:S05]  /*9380*/  @!P0 NANOSLEEP.SYNCS 0x989680 ;  /* 0x009896800000895d */ /* 0x004fea0003900000 */
[----:B------:R-:W2:Y:S02]  /*9390*/  @!P0 SYNCS.PHASECHK.TRANS64 P0, [R0+URZ], R3 ;  /* 0x00000003000085a7 */ /* 0x000ea400080010ff */
[----:B--2---:R-:W-:Y:S05]  /*93a0*/  @!P0 BRA `(.L_x_173) ;  /* 0xfffffffc00f08947 */ /* 0x004fea000383ffff */
[----:B------:R-:W-:Y:S05]  /*93b0*/  BRA `(.L_x_174) ;  /* 0xffffff9400707947 */ /* 0x000fea000383ffff */
.L_x_49:
[----:B------:R-:W-:-:S07]  /*93c0*/  MOV R0, UR4 ;  /* 0x0000000400007c02 */ /* 0x000fce0008000f00 */
.L_x_175:
[----:B-1----:R1:W2:Y:S02]  /*93d0*/  SYNCS.PHASECHK.TRANS64.TRYWAIT P0, [R0+URZ], R3 ;  /* 0x00000003000075a7 */ /* 0x0022a400080011ff */
[----:B--2---:R-:W-:Y:S05]  /*93e0*/  @!P0 NANOSLEEP.SYNCS 0x989680 ;  /* 0x009896800000895d */ /* 0x004fea0003900000 */
[----:B------:R-:W2:Y:S02]  /*93f0*/  @!P0 SYNCS.PHASECHK.TRANS64 P0, [R0+URZ], R3 ;  /* 0x00000003000085a7 */ /* 0x000ea400080010ff */
[----:B--2---:R-:W-:Y:S05]  /*9400*/  @!P0 BRA `(.L_x_175) ;  /* 0xfffffffc00f08947 */ /* 0x004fea000383ffff */
[----:B------:R-:W-:Y:S05]  /*9410*/  BRA `(.L_x_176) ;  /* 0xffffff94007c7947 */ /* 0x000fea000383ffff */
.L_x_50:
[----:B------:R-:W-:-:S07]  /*9420*/  MOV R0, UR4 ;  /* 0x0000000400007c02 */ /* 0x000fce0008000f00 */
.L_x_177:
[----:B-1----:R1:W2:Y:S02]  /*9430*/  SYNCS.PHASECHK.TRANS64.TRYWAIT P0, [R0+URZ], R3 ;  /* 0x00000003000075a7 */ /* 0x0022a400080011ff */
[----:B--2---:R-:W-:Y:S05]  /*9440*/  @!P0 NANOSLEEP.SYNCS 0x989680 ;  /* 0x009896800000895d */ /* 0x004fea0003900000 */
[----:B------:R-:W2:Y:S02]  /*9450*/  @!P0 SYNCS.PHASECHK.TRANS64 P0, [R0+URZ], R3 ;  /* 0x00000003000085a7 */ /* 0x000ea400080010ff */
[----:B--2---:R-:W-:Y:S05]  /*9460*/  @!P0 BRA `(.L_x_177) ;  /* 0xfffffffc00f08947 */ /* 0x004fea000383ffff */
[----:B------:R-:W-:Y:S05]  /*9470*/  BRA `(.L_x_178) ;  /* 0xffffff9400887947 */ /* 0x000fea000383ffff */
.L_x_51:
[----:B------:R-:W-:-:S07]  /*9480*/  MOV R0, UR4 ;  /* 0x0000000400007c02 */ /* 0x000fce0008000f00 */
.L_x_179:
[----:B-1----:R1:W2:Y:S02]  /*9490*/  SYNCS.PHASECHK.TRANS64.TRYWAIT P0, [R0+URZ], R3 ;  /* 0x00000003000075a7 */ /* 0x0022a400080011ff */
[----:B--2---:R-:W-:Y:S05]  /*94a0*/  @!P0 NANOSLEEP.SYNCS 0x989680 ;  /* 0x009896800000895d */ /* 0x004fea0003900000 */
[----:B------:R-:W2:Y:S02]  /*94b0*/  @!P0 SYNCS.PHASECHK.TRANS64 P0, [R0+URZ], R3 ;  /* 0x00000003000085a7 */ /* 0x000ea400080010ff */
[----:B--2---:R-:W-:Y:S05]  /*94c0*/  @!P0 BRA `(.L_x_179) ;  /* 0xfffffffc00f08947 */ /* 0x004fea000383ffff */
[----:B------:R-:W-:Y:S05]  /*94d0*/  BRA `(.L_x_180) ;  /* 0xffffff9400947947 */ /* 0x000fea000383ffff */
.L_x_52:
[----:B------:R-:W-:-:S07]  /*94e0*/  MOV R0, UR4 ;  /* 0x0000000400007c02 */ /* 0x000fce0008000f00 */
.L_x_181:
[----:B-1----:R1:W2:Y:S02]  /*94f0*/  SYNCS.PHASECHK.TRANS64.TRYWAIT P0, [R0+URZ], R3 ;  /* 0x00000003000075a7 */ /* 0x0022a400080011ff */
[----:B--2---:R-:W-:Y:S05]  /*9500*/  @!P0 NANOSLEEP.SYNCS 0x989680 ;  /* 0x009896800000895d */ /* 0x004fea0003900000 */
[----:B------:R-:W2:Y:S02]  /*9510*/  @!P0 SYNCS.PHASECHK.TRANS64 P0, [R0+URZ], R3 ;  /* 0x00000003000085a7 */ /* 0x000ea400080010ff */
[----:B--2---:R-:W-:Y:S05]  /*9520*/  @!P0 BRA `(.L_x_181) ;  /* 0xfffffffc00f08947 */ /* 0x004fea000383ffff */
[----:B------:R-:W-:Y:S05]  /*9530*/  BRA `(.L_x_182) ;  /* 0xffffff9400a07947 */ /* 0x000fea000383ffff */
.L_x_53:
[----:B------:R-:W-:-:S07]  /*9540*/  MOV R0, UR4 ;  /* 0x0000000400007c02 */ /* 0x000fce0008000f00 */
.L_x_183:
[----:B-1----:R1:W2:Y:S02]  /*9550*/  SYNCS.PHASECHK.TRANS64.TRYWAIT P0, [R0+URZ], R3 ;  /* 0x00000003000075a7 */ /* 0x0022a400080011ff */
[----:B--2---:R-:W-:Y:S05]  /*9560*/  @!P0 NANOSLEEP.SYNCS 0x989680 ;  /* 0x009896800000895d */ /* 0x004fea0003900000 */
[----:B------:R-:W2:Y:S02]  /*9570*/  @!P0 SYNCS.PHASECHK.TRANS64 P0, [R0+URZ], R3 ;  /* 0x00000003000085a7 */ /* 0x000ea400080010ff */
[----:B--2---:R-:W-:Y:S05]  /*9580*/  @!P0 BRA `(.L_x_183) ;  /* 0xfffffffc00f08947 */ /* 0x004fea000383ffff */
[----:B------:R-:W-:Y:S05]  /*9590*/  BRA `(.L_x_184) ;  /* 0xffffff9400ac7947 */ /* 0x000fea000383ffff */
.L_x_54:
[----:B------:R-:W-:-:S07]  /*95a0*/  MOV R0, UR4 ;  /* 0x0000000400007c02 */ /* 0x000fce0008000f00 */
.L_x_185:
[----:B-1----:R1:W2:Y:S02]  /*95b0*/  SYNCS.PHASECHK.TRANS64.TRYWAIT P0, [R0+URZ], R3 ;  /* 0x00000003000075a7 */ /* 0x0022a400080011ff */
[----:B--2---:R-:W-:Y:S05]  /*95c0*/  @!P0 NANOSLEEP.SYNCS 0x989680 ;  /* 0x009896800000895d */ /* 0x004fea0003900000 */
[----:B------:R-:W2:Y:S02]  /*95d0*/  @!P0 SYNCS.PHASECHK.TRANS64 P0, [R0+URZ], R3 ;  /* 0x00000003000085a7 */ /* 0x000ea400080010ff */
[----:B--2---:R-:W-:Y:S05]  /*95e0*/  @!P0 BRA `(.L_x_185) ;  /* 0xfffffffc00f08947 */ /* 0x004fea000383ffff */
[----:B------:R-:W-:Y:S05]  /*95f0*/  BRA `(.L_x_186) ;  /* 0xffffff9400b87947 */ /* 0x000fea000383ffff */
.L_x_55:
[----:B------:R-:W-:-:S07]  /*9600*/  MOV R0, UR4 ;  /* 0x0000000400007c02 */ /* 0x000fce0008000f00 */
.L_x_187:
[----:B-1----:R1:W2:Y:S02]  /*9610*/  SYNCS.PHASECHK.TRANS64.TRYWAIT P0, [R0+URZ], R3 ;  /* 0x00000003000075a7 */ /* 0x0022a400080011ff */
[----:B--2---:R-:W-:Y:S05]  /*9620*/  @!P0 NANOSLEEP.SYNCS 0x989680 ;  /* 0x009896800000895d */ /* 0x004fea0003900000 */
[----:B------:R-:W2:Y:S02]  /*9630*/  @!P0 SYNCS.PHASECHK.TRANS64 P0, [R0+URZ], R3 ;  /* 0x00000003000085a7 */ /* 0x000ea400080010ff */
[----:B--2---:R-:W-:Y:S05]  /*9640*/  @!P0 BRA `(.L_x_187) ;  /* 0xfffffffc00f08947 */ /* 0x004fea000383ffff */
[----:B------:R-:W-:Y:S05]  /*9650*/  BRA `(.L_x_188) ;  /* 0xffffff9400c47947 */ /* 0x000fea000383ffff */
.L_x_58:
[----:B-1----:R1:W2:Y:S02]  /*9660*/  SYNCS.PHASECHK.TRANS64.TRYWAIT P0, [R2+URZ+0x180], R4 ;  /* 0x00018004020075a7 */ /* 0x0022a400080011ff */
[----:B--2---:R-:W-:Y:S05]  /*9670*/  @!P0 NANOSLEEP.SYNCS 0x989680 ;  /* 0x009896800000895d */ /* 0x004fea0003900000 */
[----:B------:R-:W2:Y:S02]  /*9680*/  @!P0 SYNCS.PHASECHK.TRANS64 P0, [R2+URZ+0x180], R4 ;  /* 0x00018004020085a7 */ /* 0x000ea400080010ff */
[----:B--2---:R-:W-:Y:S05]  /*9690*/  @!P0 BRA `(.L_x_58) ;  /* 0xfffffffc00f08947 */ /* 0x004fea000383ffff */
[----:B------:R-:W-:Y:S05]  /*96a0*/  BRA `(.L_x_189) ;  /* 0xffffff9800207947 */ /* 0x000fea000383ffff */
.L_x_59:
[----:B------:R-:W-:-:S07]  /*96b0*/  MOV R2, UR5 ;  /* 0x0000000500027c02 */ /* 0x000fce0008000f00 */
.L_x_190:
[----:B-1----:R1:W2:Y:S02]  /*96c0*/  SYNCS.PHASECHK.TRANS64.TRYWAIT P0, [R2+URZ+0x130], R5 ;  /* 0x00013005020075a7 */ /* 0x0022a400080011ff */
[----:B--2---:R-:W-:Y:S05]  /*96d0*/  @!P0 NANOSLEEP.SYNCS 0x989680 ;  /* 0x009896800000895d */ /* 0x004fea0003900000 */
[----:B------:R-:W2:Y:S02]  /*96e0*/  @!P0 SYNCS.PHASECHK.TRANS64 P0, [R2+URZ+0x130], R5 ;  /* 0x00013005020085a7 */ /* 0x000ea400080010ff */
[----:B--2---:R-:W-:Y:S05]  /*96f0*/  @!P0 BRA `(.L_x_190) ;  /* 0xfffffffc00f08947 */ /* 0x004fea000383ffff */
[----:B------:R-:W-:Y:S05]  /*9700*/  BRA `(.L_x_191) ;  /* 0xffffff9800307947 */ /* 0x000fea000383ffff */
.L_x_60:
[----:B-1----:R1:W2:Y:S02]  /*9710*/  SYNCS.PHASECHK.TRANS64.TRYWAIT P1, [R2+URZ+0x120], R4 ;  /* 0x00012004020075a7 */ /* 0x0022a400080211ff */
[----:B--2---:R-:W-:Y:S05]  /*9720*/  @!P1 NANOSLEEP.SYNCS 0x989680 ;  /* 0x009896800000995d */ /* 0x004fea0003900000 */
[----:B------:R-:W2:Y:S02]  /*9730*/  @!P1 SYNCS.PHASECHK.TRANS64 P1, [R2+URZ+0x120], R4 ;  /* 0x00012004020095a7 */ /* 0x000ea400080210ff */
[----:B--2---:R-:W-:Y:S05]  /*9740*/  @!P1 BRA `(.L_x_60) ;  /* 0xfffffffc00f09947 */ /* 0x004fea000383ffff */
[----:B------:R-:W-:Y:S05]  /*9750*/  BRA `(.L_x_192) ;  /* 0xffffff9800607947 */ /* 0x000fea000383ffff */
.L_x_63:
[----:B------:R-:W-:-:S07]  /*9760*/  MOV R0, UR5 ;  /* 0x0000000500007c02 */ /* 0x000fce0008000f00 */
.L_x_193:
[----:B-1----:R1:W2:Y:S02]  /*9770*/  SYNCS.PHASECHK.TRANS64.TRYWAIT P0, [R0+URZ+0x130], R2 ;  /* 0x00013002000075a7 */ /* 0x0022a400080011ff */
[----:B--2---:R-:W-:Y:S05]  /*9780*/  @!P0 NANOSLEEP.SYNCS 0x989680 ;  /* 0x009896800000895d */ /* 0x004fea0003900000 */
[----:B------:R-:W2:Y:S02]  /*9790*/  @!P0 SYNCS.PHASECHK.TRANS64 P0, [R0+URZ+0x130], R2 ;  /* 0x00013002000085a7 */ /* 0x000ea400080010ff */
[----:B--2---:R-:W-:Y:S05]  /*97a0*/  @!P0 BRA `(.L_x_193) ;  /* 0xfffffffc00f08947 */ /* 0x004fea000383ffff */
[----:B------:R-:W-:Y:S05]  /*97b0*/  BRA `(.L_x_62) ;  /* 0xffffff9800b47947 */ /* 0x000fea000383ffff */
.L_x_72:
[----:B-1----:R-:W-:-:S04]  /*97c0*/  MOV R3, UR6 ;  /* 0x0000000600037c02 */ /* 0x002fc80008000f00 */
[----:B------:R1:W2:Y:S03]  /*97d0*/  SYNCS.PHASECHK.TRANS64.TRYWAIT P0, [R3+URZ+0x8], R4 ;  /* 0x00000804030075a7 */ /* 0x0002a600080011ff */
[----:B--2---:R-:W-:Y:S05]  /*97e0*/  @!P0 NANOSLEEP.SYNCS 0x989680 ;  /* 0x009896800000895d */ /* 0x004fea0003900000 */
[----:B------:R-:W2:Y:S02]  /*97f0*/  @!P0 SYNCS.PHASECHK.TRANS64 P0, [R3+URZ+0x8], R4 ;  /* 0x00000804030085a7 */ /* 0x000ea400080010ff */
[----:B--2---:R-:W-:Y:S05]  /*9800*/  @!P0 BRA `(.L_x_72) ;  /* 0xfffffffc00ec8947 */ /* 0x004fea000383ffff */
[----:B------:R-:W-:Y:S05]  /*9810*/  BRA `(.L_x_71) ;  /* 0xffffff9c00687947 */ /* 0x000fea000383ffff */
.L_x_74:
[----:B------:R-:W-:Y:S01]  /*9820*/  BSSY B0, `(.L_x_194) ;  /* 0x0000006000007945 */ /* 0x000fe20003800000 */
[----:B------:R-:W-:-:S07]  /*9830*/  MOV R15, 0xffffffff ;  /* 0xffffffff000f7802 */ /* 0x000fce0000000f00 */
[----:B-1---5:R-:W-:Y:S05]  /*9840*/  WARPSYNC.COLLECTIVE R15, `(.L_x_195) ;  /* 0x000000000f0c7348 */ /* 0x022fea0003c00000 */
[----:B------:R-:W-:Y:S02]  /*9850*/  ELECT P6, UR79, PT ;  /* 0x00000000004f782f */ /* 0x000fe400038c0000 */
[----:B------:R-:W-:Y:S01]  /*9860*/  MOV R14, UR79 ;  /* 0x0000004f000e7c02 */ /* 0x000fe20008000f00 */
[----:B-1---5:R-:W-:Y:S10]  /*9870*/  ENDCOLLECTIVE ;  /* 0x000000000000791b */ /* 0x022ff40003800000 */
.L_x_195:
[----:B------:R-:W-:Y:S05]  /*9880*/  BSYNC B0 ;  /* 0x0000000000007941 */ /* 0x000fea0003800000 */
.L_x_194:
[----:B------:R-:W-:Y:S05]  /*9890*/  BRA `(.L_x_196) ;  /* 0xffffff9c00987947 */ /* 0x000fea000383ffff */
.L_x_76:
[----:B-1----:R-:W-:-:S04]  /*98a0*/  MOV R0, UR6 ;  /* 0x0000000600007c02 */ /* 0x002fc80008000f00 */
[----:B------:R1:W2:Y:S03]  /*98b0*/  SYNCS.PHASECHK.TRANS64.TRYWAIT P0, [R0+URZ+0x8], R2 ;  /* 0x00000802000075a7 */ /* 0x0002a600080011ff */
[----:B--2---:R-:W-:Y:S05]  /*98c0*/  @!P0 NANOSLEEP.SYNCS 0x989680 ;  /* 0x009896800000895d */ /* 0x004fea0003900000 */
[----:B------:R-:W2:Y:S02]  /*98d0*/  @!P0 SYNCS.PHASECHK.TRANS64 P0, [R0+URZ+0x8], R2 ;  /* 0x00000802000085a7 */ /* 0x000ea400080010ff */
[----:B--2---:R-:W-:Y:S05]  /*98e0*/  @!P0 BRA `(.L_x_76) ;  /* 0xfffffffc00ec8947 */ /* 0x004fea000383ffff */
[----:B------:R-:W-:Y:S05]  /*98f0*/  BRA `(.L_x_75) ;  /* 0xffffff9c009c7947 */ /* 0x000fea000383ffff */
.L_x_77:
[----:B-1----:R1:W2:Y:S02]  /*9900*/  SYNCS.PHASECHK.TRANS64.TRYWAIT P0, [R0+URZ+0x120], R4 ;  /* 0x00012004000075a7 */ /* 0x0022a400080011ff */
[----:B--2---:R-:W-:Y:S05]  /*9910*/  @!P0 NANOSLEEP.SYNCS 0x989680 ;  /* 0x009896800000895d */ /* 0x004fea0003900000 */
[----:B------:R-:W2:Y:S02]  /*9920*/  @!P0 SYNCS.PHASECHK.TRANS64 P0, [R0+URZ+0x120], R4 ;  /* 0x00012004000085a7 */ /* 0x000ea400080010ff */
[----:B--2---:R-:W-:Y:S05]  /*9930*/  @!P0 BRA `(.L_x_77) ;  /* 0xfffffffc00f08947 */ /* 0x004fea000383ffff */
[----:B------:R-:W-:Y:S05]  /*9940*/  BRA `(.L_x_197) ;  /* 0xffffffa000887947 */ /* 0x000fea000383ffff */
.L_x_79:
[----:B------:R-:W-:-:S07]  /*9950*/  MOV R0, UR9 ;  /* 0x0000000900007c02 */ /* 0x000fce0008000f00 */
.L_x_198:
[----:B-1----:R1:W2:Y:S02]  /*9960*/  SYNCS.PHASECHK.TRANS64.TRYWAIT P0, [R0+URZ+0x160], R4 ;  /* 0x00016004000075a7 */ /* 0x0022a400080011ff */
[----:B--2---:R-:W-:Y:S05]  /*9970*/  @!P0 NANOSLEEP.SYNCS 0x989680 ;  /* 0x009896800000895d */ /* 0x004fea0003900000 */
[----:B------:R-:W2:Y:S02]  /*9980*/  @!P0 SYNCS.PHASECHK.TRANS64 P0, [R0+URZ+0x160], R4 ;  /* 0x00016004000085a7 */ /* 0x000ea400080010ff */
[----:B--2---:R-:W-:Y:S05]  /*9990*/  @!P0 BRA `(.L_x_198) ;  /* 0xfffffffc00f08947 */ /* 0x004fea000383ffff */
[----:B------:R-:W-:Y:S05]  /*99a0*/  BRA `(.L_x_199) ;  /* 0xffffffa000d47947 */ /* 0x000fea000383ffff */
.L_x_82:
[----:B------:R-:W-:Y:S07]  /*99b0*/  MOV R0, UR8 ;  /* 0x0000000800007c02 */ /* 0x000fee0008000f00 */
.L_x_200:
[----:B-1----:R1:W2:Y:S02]  /*99c0*/  SYNCS.PHASECHK.TRANS64.TRYWAIT P0, [R0+URZ], R4 ;  /* 0x00000004000075a7 */ /* 0x0022a400080011ff */
[----:B--2---:R-:W-:Y:S05]  /*99d0*/  @!P0 NANOSLEEP.SYNCS 0x989680 ;  /* 0x009896800000895d */ /* 0x004fea0003900000 */
[----:B------:R-:W2:Y:S02]  /*99e0*/  @!P0 SYNCS.PHASECHK.TRANS64 P0, [R0+URZ], R4 ;  /* 0x00000004000085a7 */ /* 0x000ea400080010ff */
[----:B--2---:R-:W-:Y:S05]  /*99f0*/  @!P0 BRA `(.L_x_200) ;  /* 0xfffffffc00f08947 */ /* 0x004fea000383ffff */
[----:B------:R-:W-:Y:S05]  /*9a00*/  BRA `(.L_x_81) ;  /* 0xffffffa000e87947 */ /* 0x000fea000383ffff */
.L_x_86:
[----:B-1----:R-:W-:-:S07]  /*9a10*/  MOV R0, UR8 ;  /* 0x0000000800007c02 */ /* 0x002fce0008000f00 */
.L_x_201:
[----:B-1----:R1:W2:Y:S02]  /*9a20*/  SYNCS.PHASECHK.TRANS64.TRYWAIT P0, [R0+URZ], R2 ;  /* 0x00000002000075a7 */ /* 0x0022a400080011ff */
[----:B--2---:R-:W-:Y:S05]  /*9a30*/  @!P0 NANOSLEEP.SYNCS 0x989680 ;  /* 0x009896800000895d */ /* 0x004fea0003900000 */
[----:B------:R-:W2:Y:S02]  /*9a40*/  @!P0 SYNCS.PHASECHK.TRANS64 P0, [R0+URZ], R2 ;  /* 0x00000002000085a7 */ /* 0x000ea400080010ff */
[----:B--2---:R-:W-:Y:S05]  /*9a50*/  @!P0 BRA `(.L_x_201) ;  /* 0xfffffffc00f08947 */ /* 0x004fea000383ffff */
[----:B------:R-:W-:Y:S05]  /*9a60*/  BRA `(.L_x_202) ;  /* 0xffffffa400dc7947 */ /* 0x000fea000383ffff */
.L_x_87:
[----:B------:R-:W-:-:S07]  /*9a70*/  MOV R0, UR8 ;  /* 0x0000000800007c02 */ /* 0x000fce0008000f00 */
.L_x_203:
[----:B-1----:R1:W2:Y:S02]  /*9a80*/  SYNCS.PHASECHK.TRANS64.TRYWAIT P0, [R0+URZ], R3 ;  /* 0x00000003000075a7 */ /* 0x0022a400080011ff */
[----:B--2---:R-:W-:Y:S05]  /*9a90*/  @!P0 NANOSLEEP.SYNCS 0x989680 ;  /* 0x009896800000895d */ /* 0x004fea0003900000 */
[----:B------:R-:W2:Y:S02]  /*9aa0*/  @!P0 SYNCS.PHASECHK.TRANS64 P0, [R0+URZ], R3 ;  /* 0x00000003000085a7 */ /* 0x000ea400080010ff */
[----:B--2---:R-:W-:Y:S05]  /*9ab0*/  @!P0 BRA `(.L_x_203) ;  /* 0xfffffffc00f08947 */ /* 0x004fea000383ffff */
[----:B------:R-:W-:Y:S05]  /*9ac0*/  BRA `(.L_x_204) ;  /* 0xffffffa400e87947 */ /* 0x000fea000383ffff */
.L_x_88:
[----:B------:R-:W-:-:S07]  /*9ad0*/  MOV R0, UR8 ;  /* 0x0000000800007c02 */ /* 0x000fce0008000f00 */
.L_x_205:
[----:B-1----:R1:W2:Y:S02]  /*9ae0*/  SYNCS.PHASECHK.TRANS64.TRYWAIT P0, [R0+URZ], R3 ;  /* 0x00000003000075a7 */ /* 0x0022a400080011ff */
[----:B--2---:R-:W-:Y:S05]  /*9af0*/  @!P0 NANOSLEEP.SYNCS 0x989680 ;  /* 0x009896800000895d */ /* 0x004fea0003900000 */
[----:B------:R-:W2:Y:S02]  /*9b00*/  @!P0 SYNCS.PHASECHK.TRANS64 P0, [R0+URZ], R3 ;  /* 0x00000003000085a7 */ /* 0x000ea400080010ff */
[----:B--2---:R-:W-:Y:S05]  /*9b10*/  @!P0 BRA `(.L_x_205) ;  /* 0xfffffffc00f08947 */ /* 0x004fea000383ffff */
[----:B------:R-:W-:Y:S05]  /*9b20*/  BRA `(.L_x_206) ;  /* 0xffffffa400f47947 */ /* 0x000fea000383ffff */
.L_x_91:
[----:B------:R-:W-:-:S07]  /*9b30*/  MOV R0, UR7 ;  /* 0x0000000700007c02 */ /* 0x000fce0008000f00 */
.L_x_207:
[----:B-1----:R1:W2:Y:S02]  /*9b40*/  SYNCS.PHASECHK.TRANS64.TRYWAIT P1, [R0+URZ+0x1a0], R2 ;  /* 0x0001a002000075a7 */ /* 0x0022a400080211ff */
[----:B--2---:R-:W-:Y:S05]  /*9b50*/  @!P1 NANOSLEEP.SYNCS 0x989680 ;  /* 0x009896800000995d */ /* 0x004fea0003900000 */
[----:B------:R-:W2:Y:S02]  /*9b60*/  @!P1 SYNCS.PHASECHK.TRANS64 P1, [R0+URZ+0x1a0], R2 ;  /* 0x0001a002000095a7 */ /* 0x000ea400080210ff */
[----:B--2---:R-:W-:Y:S05]  /*9b70*/  @!P1 BRA `(.L_x_207) ;  /* 0xfffffffc00f09947 */ /* 0x004fea000383ffff */
[----:B------:R-:W-:Y:S05]  /*9b80*/  BRA `(.L_x_208) ;  /* 0xffffffa800407947 */ /* 0x000fea000383ffff */
.L_x_96:
[----:B----4-:R4:W1:Y:S02]  /*9b90*/  SYNCS.PHASECHK.TRANS64.TRYWAIT P0, [R0+URZ+0x120], R2 ;  /* 0x00012002000075a7 */ /* 0x01086400080011ff */
[----:B-1----:R-:W-:Y:S05]  /*9ba0*/  @!P0 NANOSLEEP.SYNCS 0x989680 ;  /* 0x009896800000895d */ /* 0x002fea0003900000 */
[----:B------:R-:W1:Y:S02]  /*9bb0*/  @!P0 SYNCS.PHASECHK.TRANS64 P0, [R0+URZ+0x120], R2 ;  /* 0x00012002000085a7 */ /* 0x000e6400080010ff */
[----:B-1----:R-:W-:Y:S05]  /*9bc0*/  @!P0 BRA `(.L_x_96) ;  /* 0xfffffffc00f08947 */ /* 0x002fea000383ffff */
[----:B------:R-:W-:Y:S05]  /*9bd0*/  BRA `(.L_x_209) ;  /* 0xffffffac00507947 */ /* 0x000fea000383ffff */
.L_x_99:
[----:B------:R-:W-:Y:S07]  /*9be0*/  MOV R0, UR6 ;  /* 0x0000000600007c02 */ /* 0x000fee0008000f00 */
.L_x_210:
[----:B----4-:R4:W1:Y:S02]  /*9bf0*/  SYNCS.PHASECHK.TRANS64.TRYWAIT P0, [R0+URZ+0x118], R2 ;  /* 0x00011802000075a7 */ /* 0x01086400080011ff */
[----:B-1----:R-:W-:Y:S05]  /*9c00*/  @!P0 NANOSLEEP.SYNCS 0x989680 ;  /* 0x009896800000895d */ /* 0x002fea0003900000 */
[----:B------:R-:W1:Y:S02]  /*9c10*/  @!P0 SYNCS.PHASECHK.TRANS64 P0, [R0+URZ+0x118], R2 ;  /* 0x00011802000085a7 */ /* 0x000e6400080010ff */
[----:B-1----:R-:W-:Y:S05]  /*9c20*/  @!P0 BRA `(.L_x_210) ;  /* 0xfffffffc00f08947 */ /* 0x002fea000383ffff */
[----:B------:R-:W-:Y:S05]  /*9c30*/  BRA `(.L_x_98) ;  /* 0xffffffb000307947 */ /* 0x000fea000383ffff */
.L_x_102:
[----:B------:R-:W-:Y:S07]  /*9c40*/  MOV R0, UR6 ;  /* 0x0000000600007c02 */ /* 0x000fee0008000f00 */
.L_x_211:
[----:B--2---:R2:W4:Y:S02]  /*9c50*/  SYNCS.PHASECHK.TRANS64.TRYWAIT P0, [R0+URZ+0xf0], R31 ;  /* 0x0000f01f000075a7 */ /* 0x00452400080011ff */
[----:B----4-:R-:W-:Y:S05]  /*9c60*/  @!P0 NANOSLEEP.SYNCS 0x989680 ;  /* 0x009896800000895d */ /* 0x010fea0003900000 */
[----:B------:R-:W4:Y:S02]  /*9c70*/  @!P0 SYNCS.PHASECHK.TRANS64 P0, [R0+URZ+0xf0], R31 ;  /* 0x0000f01f000085a7 */ /* 0x000f2400080010ff */
[----:B----4-:R-:W-:Y:S05]  /*9c80*/  @!P0 BRA `(.L_x_211) ;  /* 0xfffffffc00f08947 */ /* 0x010fea000383ffff */
[----:B------:R-:W-:Y:S05]  /*9c90*/  BRA `(.L_x_212) ;  /* 0xffffffb000a87947 */ /* 0x000fea000383ffff */
.L_x_103:
[----:B------:R-:W-:Y:S07]  /*9ca0*/  MOV R0, UR6 ;  /* 0x0000000600007c02 */ /* 0x000fee0008000f00 */
.L_x_213:
[----:B--2---:R2:W4:Y:S02]  /*9cb0*/  SYNCS.PHASECHK.TRANS64.TRYWAIT P0, [R0+URZ+0xf8], R31 ;  /* 0x0000f81f000075a7 */ /* 0x00452400080011ff */
[----:B----4-:R-:W-:Y:S05]  /*9cc0*/  @!P0 NANOSLEEP.SYNCS 0x989680 ;  /* 0x009896800000895d */ /* 0x010fea0003900000 */
[----:B------:R-:W4:Y:S02]  /*9cd0*/  @!P0 SYNCS.PHASECHK.TRANS64 P0, [R0+URZ+0xf8], R31 ;  /* 0x0000f81f000085a7 */ /* 0x000f2400080010ff */
[----:B----4-:R-:W-:Y:S05]  /*9ce0*/  @!P0 BRA `(.L_x_213) ;  /* 0xfffffffc00f08947 */ /* 0x010fea000383ffff */
[----:B------:R-:W-:Y:S05]  /*9cf0*/  BRA `(.L_x_214) ;  /* 0xffffffb400007947 */ /* 0x000fea000383ffff */
.L_x_104:
[----:B------:R-:W-:Y:S07]  /*9d00*/  MOV R0, UR6 ;  /* 0x0000000600007c02 */ /* 0x000fee0008000f00 */
.L_x_215:
[----:B--2---:R2:W4:Y:S02]  /*9d10*/  SYNCS.PHASECHK.TRANS64.TRYWAIT P0, [R0+URZ+0x100], R31 ;  /* 0x0001001f000075a7 */ /* 0x00452400080011ff */
[----:B----4-:R-:W-:Y:S05]  /*9d20*/  @!P0 NANOSLEEP.SYNCS 0x989680 ;  /* 0x009896800000895d */ /* 0x010fea0003900000 */
[----:B------:R-:W4:Y:S02]  /*9d30*/  @!P0 SYNCS.PHASECHK.TRANS64 P0, [R0+URZ+0x100], R31 ;  /* 0x0001001f000085a7 */ /* 0x000f2400080010ff */
[----:B----4-:R-:W-:Y:S05]  /*9d40*/  @!P0 BRA `(.L_x_215) ;  /* 0xfffffffc00f08947 */ /* 0x010fea000383ffff */
[----:B------:R-:W-:Y:S05]  /*9d50*/  BRA `(.L_x_216) ;  /* 0xffffffb400607947 */ /* 0x000fea000383ffff */
.L_x_105:
[----:B------:R-:W-:Y:S07]  /*9d60*/  MOV R0, UR6 ;  /* 0x0000000600007c02 */ /* 0x000fee0008000f00 */
.L_x_217:
[----:B-1----:R1:W2:Y:S02]  /*9d70*/  SYNCS.PHASECHK.TRANS64.TRYWAIT P0, [R0+URZ+0x108], R31 ;  /* 0x0001081f000075a7 */ /* 0x0022a400080011ff */
[----:B--2---:R-:W-:Y:S05]  /*9d80*/  @!P0 NANOSLEEP.SYNCS 0x989680 ;  /* 0x009896800000895d */ /* 0x004fea0003900000 */
[----:B------:R-:W2:Y:S02]  /*9d90*/  @!P0 SYNCS.PHASECHK.TRANS64 P0, [R0+URZ+0x108], R31 ;  /* 0x0001081f000085a7 */ /* 0x000ea400080010ff */
[----:B--2---:R-:W-:Y:S05]  /*9da0*/  @!P0 BRA `(.L_x_217) ;  /* 0xfffffffc00f08947 */ /* 0x004fea000383ffff */
[----:B------:R-:W-:Y:S05]  /*9db0*/  BRA `(.L_x_218) ;  /* 0xffffffb800007947 */ /* 0x000fea000383ffff */
.L_x_107:
[----:B------:R-:W-:-:S07]  /*9dc0*/  MOV R0, UR6 ;  /* 0x0000000600007c02 */ /* 0x000fce0008000f00 */
.L_x_219:
[----:B-1----:R1:W2:Y:S02]  /*9dd0*/  SYNCS.PHASECHK.TRANS64.TRYWAIT P0, [R0+URZ+0xf0], R2 ;  /* 0x0000f002000075a7 */ /* 0x0022a400080011ff */
[----:B--2---:R-:W-:Y:S05]  /*9de0*/  @!P0 NANOSLEEP.SYNCS 0x989680 ;  /* 0x009896800000895d */ /* 0x004fea0003900000 */
[----:B------:R-:W2:Y:S02]  /*9df0*/  @!P0 SYNCS.PHASECHK.TRANS64 P0, [R0+URZ+0xf0], R2 ;  /* 0x0000f002000085a7 */ /* 0x000ea400080010ff */
[----:B--2---:R-:W-:Y:S05]  /*9e00*/  @!P0 BRA `(.L_x_219) ;  /* 0xfffffffc00f08947 */ /* 0x004fea000383ffff */
[----:B------:R-:W-:Y:S05]  /*9e10*/  BRA `(.L_x_220) ;  /* 0xffffffb8008c7947 */ /* 0x000fea000383ffff */
.L_x_108:
[----:B-1----:R-:W-:-:S07]  /*9e20*/  MOV R0, UR6 ;  /* 0x0000000600007c02 */ /* 0x002fce0008000f00 */
.L_x_221:
[----:B-1----:R1:W2:Y:S02]  /*9e30*/  SYNCS.PHASECHK.TRANS64.TRYWAIT P0, [R0+URZ+0xf8], R2 ;  /* 0x0000f802000075a7 */ /* 0x0022a400080011ff */
[----:B--2---:R-:W-:Y:S05]  /*9e40*/  @!P0 NANOSLEEP.SYNCS 0x989680 ;  /* 0x009896800000895d */ /* 0x004fea0003900000 */
[----:B------:R-:W2:Y:S02]  /*9e50*/  @!P0 SYNCS.PHASECHK.TRANS64 P0, [R0+URZ+0xf8], R2 ;  /* 0x0000f802000085a7 */ /* 0x000ea400080010ff */
[----:B--2---:R-:W-:Y:S05]  /*9e60*/  @!P0 BRA `(.L_x_221) ;  /* 0xfffffffc00f08947 */ /* 0x004fea000383ffff */
[----:B------:R-:W-:Y:S05]  /*9e70*/  BRA `(.L_x_222) ;  /* 0xffffffb8007c7947 */ /* 0x000fea000383ffff */
.L_x_109:
[----:B-1----:R-:W-:-:S07]  /*9e80*/  MOV R0, UR6 ;  /* 0x0000000600007c02 */ /* 0x002fce0008000f00 */
.L_x_223:
[----:B-1----:R1:W2:Y:S02]  /*9e90*/  SYNCS.PHASECHK.TRANS64.TRYWAIT P0, [R0+URZ+0x100], R2 ;  /* 0x00010002000075a7 */ /* 0x0022a400080011ff */
[----:B--2---:R-:W-:Y:S05]  /*9ea0*/  @!P0 NANOSLEEP.SYNCS 0x989680 ;  /* 0x009896800000895d */ /* 0x004fea0003900000 */
[----:B------:R-:W2:Y:S02]  /*9eb0*/  @!P0 SYNCS.PHASECHK.TRANS64 P0, [R0+URZ+0x100], R2 ;  /* 0x00010002000085a7 */ /* 0x000ea400080010ff */
[----:B--2---:R-:W-:Y:S05]  /*9ec0*/  @!P0 BRA `(.L_x_223) ;  /* 0xfffffffc00f08947 */ /* 0x004fea000383ffff */
[----:B------:R-:W-:Y:S05]  /*9ed0*/  BRA `(.L_x_224) ;  /* 0xffffffb8006c7947 */ /* 0x000fea000383ffff */
.L_x_111:
[----:B--2---:R2:W3:Y:S02]  /*9ee0*/  SYNCS.PHASECHK.TRANS64.TRYWAIT P0, [R0+URZ+0x120], R2 ;  /* 0x00012002000075a7 */ /* 0x0044e400080011ff */
[----:B---3--:R-:W-:Y:S05]  /*9ef0*/  @!P0 NANOSLEEP.SYNCS 0x989680 ;  /* 0x009896800000895d */ /* 0x008fea0003900000 */
[----:B------:R-:W3:Y:S02]  /*9f00*/  @!P0 SYNCS.PHASECHK.TRANS64 P0, [R0+URZ+0x120], R2 ;  /* 0x00012002000085a7 */ /* 0x000ee400080010ff */
[----:B---3--:R-:W-:Y:S05]  /*9f10*/  @!P0 BRA `(.L_x_111) ;  /* 0xfffffffc00f08947 */ /* 0x008fea000383ffff */
[----:B------:R-:W-:Y:S05]  /*9f20*/  BRA `(.L_x_225) ;  /* 0xffffffbc00507947 */ /* 0x000fea000383ffff */
.L_x_124:
[----:B-1----:R-:W-:Y:S04]  /*9f30*/  MOV R3, UR47 ;  /* 0x0000002f00037c02 */ /* 0x002fe80008000f00 */
[----:B------:R1:W2:Y:S03]  /*9f40*/  SYNCS.PHASECHK.TRANS64.TRYWAIT P0, [R3+URZ+0xd0], R4 ;  /* 0x0000d004030075a7 */ /* 0x0002a600080011ff */
[----:B--2---:R-:W-:Y:S05]  /*9f50*/  @!P0 NANOSLEEP.SYNCS 0x989680 ;  /* 0x009896800000895d */ /* 0x004fea0003900000 */
[----:B------:R-:W2:Y:S02]  /*9f60*/  @!P0 SYNCS.PHASECHK.TRANS64 P0, [R3+URZ+0xd0], R4 ;  /* 0x0000d004030085a7 */ /* 0x000ea400080010ff */
[----:B--2---:R-:W-:Y:S05]  /*9f70*/  @!P0 BRA `(.L_x_124) ;  /* 0xfffffffc00ec8947 */ /* 0x004fea000383ffff */
[----:B------:R-:W-:Y:S05]  /*9f80*/  BRA `(.L_x_123) ;  /* 0xffffffc800d47947 */ /* 0x000fea000383ffff */
.L_x_126:
[----:B-1----:R1:W3:Y:S02]  /*9f90*/  SYNCS.PHASECHK.TRANS64.TRYWAIT P1, [R83+URZ+0x140], R0 ;  /* 0x00014000530075a7 */ /* 0x0022e400080211ff */
[----:B---3--:R-:W-:Y:S05]  /*9fa0*/  @!P1 NANOSLEEP.SYNCS 0x989680 ;  /* 0x009896800000995d */ /* 0x008fea0003900000 */
[----:B------:R-:W3:Y:S02]  /*9fb0*/  @!P1 SYNCS.PHASECHK.TRANS64 P1, [R83+URZ+0x140], R0 ;  /* 0x00014000530095a7 */ /* 0x000ee400080210ff */
[----:B---3--:R-:W-:Y:S05]  /*9fc0*/  @!P1 BRA `(.L_x_126) ;  /* 0xfffffffc00f09947 */ /* 0x008fea000383ffff */
[----:B------:R-:W-:Y:S05]  /*9fd0*/  BRA `(.L_x_125) ;  /* 0xffffffc800f47947 */ /* 0x000fea000383ffff */
.L_x_135:
[----:B--2---:R2:W3:Y:S02]  /*9fe0*/  SYNCS.PHASECHK.TRANS64.TRYWAIT P0, [R3+URZ+0xd0], R0 ;  /* 0x0000d000030075a7 */ /* 0x0044e400080011ff */
[----:B---3--:R-:W-:Y:S05]  /*9ff0*/  @!P0 NANOSLEEP.SYNCS 0x989680 ;  /* 0x009896800000895d */ /* 0x008fea0003900000 */
[----:B------:R-:W3:Y:S02]  /*a000*/  @!P0 SYNCS.PHASECHK.TRANS64 P0, [R3+URZ+0xd0], R0 ;  /* 0x0000d000030085a7 */ /* 0x000ee400080010ff */
[----:B---3--:R-:W-:Y:S05]  /*a010*/  @!P0 BRA `(.L_x_135) ;  /* 0xfffffffc00f08947 */ /* 0x008fea000383ffff */
[----:B------:R-:W-:Y:S05]  /*a020*/  BRA `(.L_x_134) ;  /* 0xffffffd400007947 */ /* 0x000fea000383ffff */
.L_x_143:
[----:B--2---:R2:W3:Y:S02]  /*a030*/  SYNCS.PHASECHK.TRANS64.TRYWAIT P0, [R3+URZ+0xd0], R5 ;  /* 0x0000d005030075a7 */ /* 0x0044e400080011ff */
[----:B---3--:R-:W-:Y:S05]  /*a040*/  @!P0 NANOSLEEP.SYNCS 0x989680 ;  /* 0x009896800000895d */ /* 0x008fea0003900000 */
[----:B------:R-:W3:Y:S02]  /*a050*/  @!P0 SYNCS.PHASECHK.TRANS64 P0, [R3+URZ+0xd0], R5 ;  /* 0x0000d005030085a7 */ /* 0x000ee400080010ff */
[----:B---3--:R-:W-:Y:S05]  /*a060*/  @!P0 BRA `(.L_x_143) ;  /* 0xfffffffc00f08947 */ /* 0x008fea000383ffff */
[----:B------:R-:W-:Y:S05]  /*a070*/  BRA `(.L_x_142) ;  /* 0xffffffdc001c7947 */ /* 0x000fea000383ffff */
.L_x_151:
[----:B--2---:R2:W3:Y:S02]  /*a080*/  SYNCS.PHASECHK.TRANS64.TRYWAIT P0, [R4+URZ+0xd0], R0 ;  /* 0x0000d000040075a7 */ /* 0x0044e400080011ff */
[----:B---3--:R-:W-:Y:S05]  /*a090*/  @!P0 NANOSLEEP.SYNCS 0x989680 ;  /* 0x009896800000895d */ /* 0x008fea0003900000 */
[----:B------:R-:W3:Y:S02]  /*a0a0*/  @!P0 SYNCS.PHASECHK.TRANS64 P0, [R4+URZ+0xd0], R0 ;  /* 0x0000d000040085a7 */ /* 0x000ee400080010ff */
[----:B---3--:R-:W-:Y:S05]  /*a0b0*/  @!P0 BRA `(.L_x_151) ;  /* 0xfffffffc00f08947 */ /* 0x008fea000383ffff */
[----:B------:R-:W-:Y:S05]  /*a0c0*/  BRA `(.L_x_150) ;  /* 0xffffffe400387947 */ /* 0x000fea000383ffff */
        .weak           $__internal_0_$__cuda_sm10x_tcgen05_guardrail_trap_col_being_dealloced_not_returned_by_alloc
        .type           $__internal_0_$__cuda_sm10x_tcgen05_guardrail_trap_col_being_dealloced_not_returned_by_alloc,@function
        .size           $__internal_0_$__cuda_sm10x_tcgen05_guardrail_trap_col_being_dealloced_not_returned_by_alloc,($__internal_1_$__cuda_sm10x_tcgen05_guardrail_trap_phase_invalid_during_alloc - $__internal_0_$__cuda_sm10x_tcgen05_guardrail_trap_col_being_dealloced_not_returned_by_alloc)
$__internal_0_$__cuda_sm10x_tcgen05_guardrail_trap_col_being_dealloced_not_returned_by_alloc:
[----:B------:R-:W-:Y:S05]  /*a0d0*/  BPT.TRAP 0x1 ;  /* 0x000000040000795c */ /* 0x000fea0000300000 */
[----:B------:R-:W-:-:S04]  /*a0e0*/  HFMA2 R3, -RZ, RZ, 0, 0 ;  /* 0x00000000ff037431 */ /* 0x000fc800000001ff */
[----:B------:R-:W-:Y:S05]  /*a0f0*/  RET.REL.NODEC R2 `(_ZN7cutlass13device_kernelINS_4gemm6kernel13GemmUniversalIN4cute5tupleIJiiiiEEENS1_10collective13CollectiveMmaINS1_35MainloopSm100TmaUmmaWarpSpecializedILi13ELi2ELi4ENS5_IJNS4_1CILi2EEENSA_ILi1EEESC_EEEEENS5_IJNSA_ILi128EEESF_NSA_ILi64EEEEEENS_10bfloat16_tENS5_IJlSC_lEEESI_SJ_NS4_8TiledMMAINS4_8MMA_AtomIJNS4_26SM100_MMA_F16BF16_2x1SM_SSISI_SI_fLi128ELi128ELNS4_4UMMA5MajorE0ELSO_0ELNSN_7ScaleInE0ELSP_0EEEEEENS4_6LayoutINS5_IJSC_SC_SC_EEENS5_IJNSA_ILi0EEESU_SU_EEEEENS5_IJNS4_10UnderscoreESX_SX_EEEEENS4_18SM100_TMA_2SM_LOADENS4_14ComposedLayoutINS4_7SwizzleILi3ELi4ELi3EEENS4_18smem_ptr_flag_bitsILi16EEENSS_INS5_IJNSA_ILi8EEESG_EEENS5_IJSG_SC_EEEEEEEvNS4_8identityES10_S1A_vS1B_EENS_8epilogue10collective18CollectiveEpilogueINS1D_23Sm100TmaWarpSpecializedILi4ELi2ELi16ELb1ELb0EEEJNS5_IJSG_SF_SG_EEENS5_IJNSS_ISG_SC_EENSS_INS5_IJNSA_ILi16EEESB_EEENS5_IJSC_SG_EEEEEEEESI_SJ_SI_SJ_NS1D_6fusion15FusionCallbacksIS1H_NS1P_23LinCombPerRowBiasEltActINS1D_6thread4ReLuESI_fSI_SI_fLi8ELNS_15FloatRoundStyleE2EEES1I_S1O_JEEENS4_5SM1004TMEM4LOAD26SM100_TMEM_LOAD_32dp32b16xENS4_13SM90_TMA_LOADENS11_INS12_ILi1ELi4ELi3EEES15_NSS_INS5_IJS16_S1K_EEENS5_IJS1K_SC_EEEEEEENS4_39AutoVectorizingCopyWithAssumedAlignmentILi128EEENS4_14SM90_TMA_STOREES26_S28_S28_EEEvvEEEEvNT_6ParamsE) ;  /* 0xffffff5c02c07950 */ /* 0x000fea0003c3ffff */
        .weak           $__internal_1_$__cuda_sm10x_tcgen05_guardrail_trap_phase_invalid_during_alloc
        .type           $__internal_1_$__cuda_sm10x_tcgen05_guardrail_trap_phase_invalid_during_alloc,@function
        .size           $__internal_1_$__cuda_sm10x_tcgen05_guardrail_trap_phase_invalid_during_alloc,($__internal_2_$__cuda_sm10x_tcgen05_guardrail_trap_unallocated_columns_being_dealloced - $__internal_1_$__cuda_sm10x_tcgen05_guardrail_trap_phase_invalid_during_alloc)
$__internal_1_$__cuda_sm10x_tcgen05_guardrail_trap_phase_invalid_during_alloc:
[----:B------:R-:W-:Y:S05]  /*a100*/  BPT.TRAP 0x1 ;  /* 0x000000040000795c */ /* 0x000fea0000300000 */
[----:B------:R-:W-:-:S04]  /*a110*/  MOV R3, 0x0 ;  /* 0x0000000000037802 */ /* 0x000fc80000000f00 */
[----:B------:R-:W-:Y:S05]  /*a120*/  RET.REL.NODEC R2 `(_ZN7cutlass13device_kernelINS_4gemm6kernel13GemmUniversalIN4cute5tupleIJiiiiEEENS1_10collective13CollectiveMmaINS1_35MainloopSm100TmaUmmaWarpSpecializedILi13ELi2ELi4ENS5_IJNS4_1CILi2EEENSA_ILi1EEESC_EEEEENS5_IJNSA_ILi128EEESF_NSA_ILi64EEEEEENS_10bfloat16_tENS5_IJlSC_lEEESI_SJ_NS4_8TiledMMAINS4_8MMA_AtomIJNS4_26SM100_MMA_F16BF16_2x1SM_SSISI_SI_fLi128ELi128ELNS4_4UMMA5MajorE0ELSO_0ELNSN_7ScaleInE0ELSP_0EEEEEENS4_6LayoutINS5_IJSC_SC_SC_EEENS5_IJNSA_ILi0EEESU_SU_EEEEENS5_IJNS4_10UnderscoreESX_SX_EEEEENS4_18SM100_TMA_2SM_LOADENS4_14ComposedLayoutINS4_7SwizzleILi3ELi4ELi3EEENS4_18smem_ptr_flag_bitsILi16EEENSS_INS5_IJNSA_ILi8EEESG_EEENS5_IJSG_SC_EEEEEEEvNS4_8identityES10_S1A_vS1B_EENS_8epilogue10collective18CollectiveEpilogueINS1D_23Sm100TmaWarpSpecializedILi4ELi2ELi16ELb1ELb0EEEJNS5_IJSG_SF_SG_EEENS5_IJNSS_ISG_SC_EENSS_INS5_IJNSA_ILi16EEESB_EEENS5_IJSC_SG_EEEEEEEESI_SJ_SI_SJ_NS1D_6fusion15FusionCallbacksIS1H_NS1P_23LinCombPerRowBiasEltActINS1D_6thread4ReLuESI_fSI_SI_fLi8ELNS_15FloatRoundStyleE2EEES1I_S1O_JEEENS4_5SM1004TMEM4LOAD26SM100_TMEM_LOAD_32dp32b16xENS4_13SM90_TMA_LOADENS11_INS12_ILi1ELi4ELi3EEES15_NSS_INS5_IJS16_S1K_EEENS5_IJS1K_SC_EEEEEEENS4_39AutoVectorizingCopyWithAssumedAlignmentILi128EEENS4_14SM90_TMA_STOREES26_S28_S28_EEEvvEEEEvNT_6ParamsE) ;  /* 0xffffff5c02b47950 */ /* 0x000fea0003c3ffff */
        .weak           $__internal_2_$__cuda_sm10x_tcgen05_guardrail_trap_unallocated_columns_being_dealloced
        .type           $__internal_2_$__cuda_sm10x_tcgen05_guardrail_trap_unallocated_columns_being_dealloced,@function
        .size           $__internal_2_$__cuda_sm10x_tcgen05_guardrail_trap_unallocated_columns_being_dealloced,(.L_x_227 - $__internal_2_$__cuda_sm10x_tcgen05_guardrail_trap_unallocated_columns_being_dealloced)
$__internal_2_$__cuda_sm10x_tcgen05_guardrail_trap_unallocated_columns_being_dealloced:
[----:B------:R-:W-:Y:S05]  /*a130*/  BPT.TRAP 0x1 ;  /* 0x000000040000795c */ /* 0x000fea0000300000 */
[----:B------:R-:W-:-:S04]  /*a140*/  HFMA2 R3, -RZ, RZ, 0, 0 ;  /* 0x00000000ff037431 */ /* 0x000fc800000001ff */
[----:B------:R-:W-:Y:S05]  /*a150*/  RET.REL.NODEC R2 `(_ZN7cutlass13device_kernelINS_4gemm6kernel13GemmUniversalIN4cute5tupleIJiiiiEEENS1_10collective13CollectiveMmaINS1_35MainloopSm100TmaUmmaWarpSpecializedILi13ELi2ELi4ENS5_IJNS4_1CILi2EEENSA_ILi1EEESC_EEEEENS5_IJNSA_ILi128EEESF_NSA_ILi64EEEEEENS_10bfloat16_tENS5_IJlSC_lEEESI_SJ_NS4_8TiledMMAINS4_8MMA_AtomIJNS4_26SM100_MMA_F16BF16_2x1SM_SSISI_SI_fLi128ELi128ELNS4_4UMMA5MajorE0ELSO_0ELNSN_7ScaleInE0ELSP_0EEEEEENS4_6LayoutINS5_IJSC_SC_SC_EEENS5_IJNSA_ILi0EEESU_SU_EEEEENS5_IJNS4_10UnderscoreESX_SX_EEEEENS4_18SM100_TMA_2SM_LOADENS4_14ComposedLayoutINS4_7SwizzleILi3ELi4ELi3EEENS4_18smem_ptr_flag_bitsILi16EEENSS_INS5_IJNSA_ILi8EEESG_EEENS5_IJSG_SC_EEEEEEEvNS4_8identityES10_S1A_vS1B_EENS_8epilogue10collective18CollectiveEpilogueINS1D_23Sm100TmaWarpSpecializedILi4ELi2ELi16ELb1ELb0EEEJNS5_IJSG_SF_SG_EEENS5_IJNSS_ISG_SC_EENSS_INS5_IJNSA_ILi16EEESB_EEENS5_IJSC_SG_EEEEEEEESI_SJ_SI_SJ_NS1D_6fusion15FusionCallbacksIS1H_NS1P_23LinCombPerRowBiasEltActINS1D_6thread4ReLuESI_fSI_SI_fLi8ELNS_15FloatRoundStyleE2EEES1I_S1O_JEEENS4_5SM1004TMEM4LOAD26SM100_TMEM_LOAD_32dp32b16xENS4_13SM90_TMA_LOADENS11_INS12_ILi1ELi4ELi3EEES15_NSS_INS5_IJS16_S1K_EEENS5_IJS1K_SC_EEEEEEENS4_39AutoVectorizingCopyWithAssumedAlignmentILi128EEENS4_14SM90_TMA_STOREES26_S28_S28_EEEvvEEEEvNT_6ParamsE) ;  /* 0xffffff5c02a87950 */ /* 0x000fea0003c3ffff */
.L_x_226:
[----:B------:R-:W-:-:S00]  /*a160*/  BRA `(.L_x_226) ;  /* 0xfffffffc00fc7947 */ /* 0x000fc0000383ffff */
[----:B------:R-:W-:-:S00]  /*a170*/  NOP ;  /* 0x0000000000007918 */ /* 0x000fc00000000000 */
        /* <DEDUP_REMOVED lines=8> */
.L_x_227:


//--------------------- .nv.global.init           --------------------------
	.section	.nv.global.init,"aw",@progbits
.nv.global.init:
	.type		$str$27,@object
	.size		$str$27,($str$28 - $str$27)
$str$27:
        /*0000*/ 	.byte	0x28, 0x61, 0x64, 0x64, 0x72, 0x65, 0x73, 0x73, 0x20, 0x26, 0x20, 0x6d, 0x61, 0x73, 0x6b, 0x29
        /*0010*/ 	.byte	0x20, 0x3d, 0x3d, 0x20, 0x30, 0x00
	.type		$str$28,@object
	.size		$str$28,($str$26 - $str$28)
$str$28:
        /*0016*/ 	.byte	0x2f, 0x74, 0x6d, 0x70, 0x2f, 0x63, 0x75, 0x74, 0x6c, 0x61, 0x73, 0x73, 0x5f, 0x73, 0x77, 0x65
        /*0026*/ 	.byte	0x65, 0x70, 0x5f, 0x73, 0x72, 0x63, 0x2f, 0x69, 0x6e, 0x63, 0x6c, 0x75, 0x64, 0x65, 0x2f, 0x63
        /*0036*/ 	.byte	0x75, 0x74, 0x65, 0x2f, 0x70, 0x6f, 0x69, 0x6e, 0x74, 0x65, 0x72, 0x5f, 0x66, 0x6c, 0x61, 0x67
        /*0046*/ 	.byte	0x67, 0x65, 0x64, 0x2e, 0x68, 0x70, 0x70, 0x00
	.type		$str$26,@object
	.size		$str$26,($str$25 - $str$26)
$str$26:
        /*004e*/ 	.byte	0x2f, 0x74, 0x6d, 0x70, 0x2f, 0x63, 0x75, 0x74, 0x6c, 0x61, 0x73, 0x73, 0x5f, 0x73, 0x77, 0x65
        /*005e*/ 	.byte	0x65, 0x70, 0x5f, 0x73, 0x72, 0x63, 0x2f, 0x69, 0x6e, 0x63, 0x6c, 0x75, 0x64, 0x65, 0x2f, 0x63
        /*006e*/ 	.byte	0x75, 0x74, 0x65, 0x2f, 0x61, 0x74, 0x6f, 0x6d, 0x2f, 0x63, 0x6f, 0x70, 0x79, 0x5f, 0x74, 0x72
        /*007e*/ 	.byte	0x61, 0x69, 0x74, 0x73, 0x5f, 0x73, 0x6d, 0x31, 0x30, 0x30, 0x2e, 0x68, 0x70, 0x70, 0x00
	.type		$str$25,@object
	.size		$str$25,(__unnamed_1 - $str$25)
$str$25:
        /*008d*/ 	.byte	0x28, 0x28, 0x75, 0x69, 0x6e, 0x74, 0x33, 0x32, 0x5f, 0x74, 0x28, 0x74, 0x68, 0x72, 0x65, 0x61
        /*009d*/ 	.byte	0x64, 0x49, 0x64, 0x78, 0x2e, 0x78, 0x29, 0x20, 0x2f, 0x20, 0x33, 0x32, 0x29, 0x20, 0x25, 0x20
        /*00ad*/ 	.byte	0x34, 0x29, 0x20, 0x3d, 0x3d, 0x20, 0x28, 0x28, 0x28, 0x74, 0x6d, 0x65, 0x6d, 0x5f, 0x61, 0x64
        /*00bd*/ 	.byte	0x64, 0x72, 0x20, 0x3e, 0x3e, 0x20, 0x31, 0x36, 0x29, 0x20, 0x2f, 0x20, 0x33, 0x32, 0x29, 0x20
        /*00cd*/ 	.byte	0x25, 0x20, 0x34, 0x29, 0x00
	.type		__unnamed_1,@object
	.size		__unnamed_1,(__unnamed_2 - __unnamed_1)
__unnamed_1:
        /*00d2*/ 	.byte	0x61, 0x75, 0x74, 0x6f, 0x20, 0x63, 0x75, 0x74, 0x65, 0x3a, 0x3a, 0x61, 0x73, 0x5f, 0x70, 0x6f
        /* <DEDUP_REMOVED lines=24> */
        /*0262*/ 	.byte	0x43, 0x3c, 0x32, 0x30, 0x34, 0x38, 0x3e, 0x3e, 0x3e, 0x3e, 0x5d, 0x00
	.type		__unnamed_2,@object
	.size		__unnamed_2,(.L_2 - __unnamed_2)
__unnamed_2:
        /* <DEDUP_REMOVED lines=40> */
        /*04ee*/ 	.byte	0x3a, 0x3a, 0x43, 0x3c, 0x30, 0x3e, 0x3e, 0x3e, 0x3e, 0x5d, 0x00
.L_2:


//--------------------- .nv.shared._ZN7cutlass13device_kernelINS_4gemm6kernel13GemmUniversalIN4cute5tupleIJiiiiEEENS1_10collective13CollectiveMmaINS1_35MainloopSm100TmaUmmaWarpSpecializedILi13ELi2ELi4ENS5_IJNS4_1CILi2EEENSA_ILi1EEESC_EEEEENS5_IJNSA_ILi128EEESF_NSA_ILi64EEEEEENS_10bfloat16_tENS5_IJlSC_lEEESI_SJ_NS4_8TiledMMAINS4_8MMA_AtomIJNS4_26SM100_MMA_F16BF16_2x1SM_SSISI_SI_fLi128ELi128ELNS4_4UMMA5MajorE0ELSO_0ELNSN_7ScaleInE0ELSP_0EEEEEENS4_6LayoutINS5_IJSC_SC_SC_EEENS5_IJNSA_ILi0EEESU_SU_EEEEENS5_IJNS4_10UnderscoreESX_SX_EEEEENS4_18SM100_TMA_2SM_LOADENS4_14ComposedLayoutINS4_7SwizzleILi3ELi4ELi3EEENS4_18smem_ptr_flag_bitsILi16EEENSS_INS5_IJNSA_ILi8EEESG_EEENS5_IJSG_SC_EEEEEEEvNS4_8identityES10_S1A_vS1B_EENS_8epilogue10collective18CollectiveEpilogueINS1D_23Sm100TmaWarpSpecializedILi4ELi2ELi16ELb1ELb0EEEJNS5_IJSG_SF_SG_EEENS5_IJNSS_ISG_SC_EENSS_INS5_IJNSA_ILi16EEESB_EEENS5_IJSC_SG_EEEEEEEESI_SJ_SI_SJ_NS1D_6fusion15FusionCallbacksIS1H_NS1P_23LinCombPerRowBiasEltActINS1D_6thread4ReLuESI_fSI_SI_fLi8ELNS_15FloatRoundStyleE2EEES1I_S1O_JEEENS4_5SM1004TMEM4LOAD26SM100_TMEM_LOAD_32dp32b16xENS4_13SM90_TMA_LOADENS11_INS12_ILi1ELi4ELi3EEES15_NSS_INS5_IJS16_S1K_EEENS5_IJS1K_SC_EEEEEEENS4_39AutoVectorizingCopyWithAssumedAlignmentILi128EEENS4_14SM90_TMA_STOREES26_S28_S28_EEEvvEEEEvNT_6ParamsE --------------------------
	.section	.nv.shared._ZN7cutlass13device_kernelINS_4gemm6kernel13GemmUniversalIN4cute5tupleIJiiiiEEENS1_10collective13CollectiveMmaINS1_35MainloopSm100TmaUmmaWarpSpecializedILi13ELi2ELi4ENS5_IJNS4_1CILi2EEENSA_ILi1EEESC_EEEEENS5_IJNSA_ILi128EEESF_NSA_ILi64EEEEEENS_10bfloat16_tENS5_IJlSC_lEEESI_SJ_NS4_8TiledMMAINS4_8MMA_AtomIJNS4_26SM100_MMA_F16BF16_2x1SM_SSISI_SI_fLi128ELi128ELNS4_4UMMA5MajorE0ELSO_0ELNSN_7ScaleInE0ELSP_0EEEEEENS4_6LayoutINS5_IJSC_SC_SC_EEENS5_IJNSA_ILi0EEESU_SU_EEEEENS5_IJNS4_10UnderscoreESX_SX_EEEEENS4_18SM100_TMA_2SM_LOADENS4_14ComposedLayoutINS4_7SwizzleILi3ELi4ELi3EEENS4_18smem_ptr_flag_bitsILi16EEENSS_INS5_IJNSA_ILi8EEESG_EEENS5_IJSG_SC_EEEEEEEvNS4_8identityES10_S1A_vS1B_EENS_8epilogue10collective18CollectiveEpilogueINS1D_23Sm100TmaWarpSpecializedILi4ELi2ELi16ELb1ELb0EEEJNS5_IJSG_SF_SG_EEENS5_IJNSS_ISG_SC_EENSS_INS5_IJNSA_ILi16EEESB_EEENS5_IJSC_SG_EEEEEEEESI_SJ_SI_SJ_NS1D_6fusion15FusionCallbacksIS1H_NS1P_23LinCombPerRowBiasEltActINS1D_6thread4ReLuESI_fSI_SI_fLi8ELNS_15FloatRoundStyleE2EEES1I_S1O_JEEENS4_5SM1004TMEM4LOAD26SM100_TMEM_LOAD_32dp32b16xENS4_13SM90_TMA_LOADENS11_INS12_ILi1ELi4ELi3EEES15_NSS_INS5_IJS16_S1K_EEENS5_IJS1K_SC_EEEEEEENS4_39AutoVectorizingCopyWithAssumedAlignmentILi128EEENS4_14SM90_TMA_STOREES26_S28_S28_EEEvvEEEEvNT_6ParamsE,"aw",@nobits
	.sectionflags	@""
	.align	16
	.zero		1024


//--------------------- .nv.shared.reserved.0     --------------------------
	.section	.nv.shared.reserved.0,"aw",@nobits
	.weak		__nv_reservedSMEM_offset_0_alias
	.size		__nv_reservedSMEM_offset_0_alias, 0, 64
	.other		__nv_reservedSMEM_offset_0_alias,@"STO_CUDA_RESERVED_SHARED STV_DEFAULT"
__nv_reservedSMEM_offset_0_alias:
	.zero		0
.nv.shared.reserved.0:
	.zero		64
	.weak		__nv_reservedSMEM_tcgen05_partition
	.type		__nv_reservedSMEM_tcgen05_partition,@object
	.size		__nv_reservedSMEM_tcgen05_partition,(.L_0 - __nv_reservedSMEM_tcgen05_partition)
__nv_reservedSMEM_tcgen05_partition:
	.zero		32
.L_0:


//--------------------- .nv.global                --------------------------
	.section	.nv.global,"aw",@nobits
.nv.global:
	.type		_ZN39_INTERNAL_31b09583_4_k_cu_31c298d1_31904cute1_E,@object
	.size		_ZN39_INTERNAL_31b09583_4_k_cu_31c298d1_31904cute1_E,(_ZN39_INTERNAL_31b09583_4_k_cu_31c298d1_31904cuda3std3__45__cpo6cbeginE - _ZN39_INTERNAL_31b09583_4_k_cu_31c298d1_31904cute1_E)
_ZN39_INTERNAL_31b09583_4_k_cu_31c298d1_31904cute1_E:
	.zero		1
	.type		_ZN39_INTERNAL_31b09583_4_k_cu_31c298d1_31904cuda3std3__45__cpo6cbeginE,@object
	.size		_ZN39_INTERNAL_31b09583_4_k_cu_31c298d1_31904cuda3std3__45__cpo6cbeginE,(_ZN39_INTERNAL_31b09583_4_k_cu_31c298d1_31904cuda3std3__48in_placeE - _ZN39_INTERNAL_31b09583_4_k_cu_31c298d1_31904cuda3std3__45__cpo6cbeginE)
_ZN39_INTERNAL_31b09583_4_k_cu_31c298d1_31904cuda3std3__45__cpo6cbeginE:
	.zero		1
	.type		_ZN39_INTERNAL_31b09583_4_k_cu_31c298d1_31904cuda3std3__48in_placeE,@object
	.size		_ZN39_INTERNAL_31b09583_4_k_cu_31c298d1_31904cuda3std3__48in_placeE,(_ZN39_INTERNAL_31b09583_4_k_cu_31c298d1_31904cuda3std6ranges3__45__cpo9iter_moveE - _ZN39_INTERNAL_31b09583_4_k_cu_31c298d1_31904cuda3std3__48in_placeE)
_ZN39_INTERNAL_31b09583_4_k_cu_31c298d1_31904cuda3std3__48in_placeE:
	.zero		1
	.type		_ZN39_INTERNAL_31b09583_4_k_cu_31c298d1_31904cuda3std6ranges3__45__cpo9iter_moveE,@object
	.size		_ZN39_INTERNAL_31b09583_4_k_cu_31c298d1_31904cuda3std6ranges3__45__cpo9iter_moveE,(_ZN39_INTERNAL_31b09583_4_k_cu_31c298d1_31904cuda3std3__45__cpo5beginE - _ZN39_INTERNAL_31b09583_4_k_cu_31c298d1_31904cuda3std6ranges3__45__cpo9iter_moveE)
_ZN39_INTERNAL_31b09583_4_k_cu_31c298d1_31904cuda3std6ranges3__45__cpo9iter_moveE:
	.zero		1
	.type		_ZN39_INTERNAL_31b09583_4_k_cu_31c298d1_31904cuda3std3__45__cpo5beginE,@object
	.size		_ZN39_INTERNAL_31b09583_4_k_cu_31c298d1_31904cuda3std3__45__cpo5beginE,(_ZN39_INTERNAL_31b09583_4_k_cu_31c298d1_31904cuda3std3__441_GLOBAL__N__31b09583_4_k_cu_31c298d1_31906ignoreE - _ZN39_INTERNAL_31b09583_4_k_cu_31c298d1_31904cuda3std3__45__cpo5beginE)
_ZN39_INTERNAL_31b09583_4_k_cu_31c298d1_31904cuda3std3__45__cpo5beginE:
	.zero		1
	.type		_ZN39_INTERNAL_31b09583_4_k_cu_31c298d1_31904cuda3std3__441_GLOBAL__N__31b09583_4_k_cu_31c298d1_31906ignoreE,@object
	.size		_ZN39_INTERNAL_31b09583_4_k_cu_31c298d1_31904cuda3std3__441_GLOBAL__N__31b09583_4_k_cu_31c298d1_31906ignoreE,(_ZN39_INTERNAL_31b09583_4_k_cu_31c298d1_31904cute7productE - _ZN39_INTERNAL_31b09583_4_k_cu_31c298d1_31904cuda3std3__441_GLOBAL__N__31b09583_4_k_cu_31c298d1_31906ignoreE)
_ZN39_INTERNAL_31b09583_4_k_cu_31c298d1_31904cuda3std3__441_GLOBAL__N__31b09583_4_k_cu_31c298d1_31906ignoreE:
	.zero		1
	.type		_ZN39_INTERNAL_31b09583_4_k_cu_31c298d1_31904cute7productE,@object
	.size		_ZN39_INTERNAL_31b09583_4_k_cu_31c298d1_31904cute7productE,(_ZN39_INTERNAL_31b09583_4_k_cu_31c298d1_31904cuda3std3__45__cpo3endE - _ZN39_INTERNAL_31b09583_4_k_cu_31c298d1_31904cute7productE)
_ZN39_INTERNAL_31b09583_4_k_cu_31c298d1_31904cute7productE:
	.zero		1
	.type		_ZN39_INTERNAL_31b09583_4_k_cu_31c298d1_31904cuda3std3__45__cpo3endE,@object
	.size		_ZN39_INTERNAL_31b09583_4_k_cu_31c298d1_31904cuda3std3__45__cpo3endE,(_ZN39_INTERNAL_31b09583_4_k_cu_31c298d1_31904cuda3std3__419piecewise_constructE - _ZN39_INTERNAL_31b09583_4_k_cu_31c298d1_31904cuda3std3__45__cpo3endE)
_ZN39_INTERNAL_31b09583_4_k_cu_31c298d1_31904cuda3std3__45__cpo3endE:
	.zero		1
	.type		_ZN39_INTERNAL_31b09583_4_k_cu_31c298d1_31904cuda3std3__419piecewise_constructE,@object
	.size		_ZN39_INTERNAL_31b09583_4_k_cu_31c298d1_31904cuda3std3__419piecewise_constructE,(_ZN39_INTERNAL_31b09583_4_k_cu_31c298d1_31904cuda3std3__45__cpo4cendE - _ZN39_INTERNAL_31b09583_4_k_cu_31c298d1_31904cuda3std3__419piecewise_constructE)
_ZN39_INTERNAL_31b09583_4_k_cu_31c298d1_31904cuda3std3__419piecewise_constructE:
	.zero		1
	.type		_ZN39_INTERNAL_31b09583_4_k_cu_31c298d1_31904cuda3std3__45__cpo4cendE,@object
	.size		_ZN39_INTERNAL_31b09583_4_k_cu_31c298d1_31904cuda3std3__45__cpo4cendE,(_ZN39_INTERNAL_31b09583_4_k_cu_31c298d1_31904cuda3std6ranges3__45__cpo4swapE - _ZN39_INTERNAL_31b09583_4_k_cu_31c298d1_31904cuda3std3__45__cpo4cendE)
_ZN39_INTERNAL_31b09583_4_k_cu_31c298d1_31904cuda3std3__45__cpo4cendE:
	.zero		1
	.type		_ZN39_INTERNAL_31b09583_4_k_cu_31c298d1_31904cuda3std6ranges3__45__cpo4swapE,@object
	.size		_ZN39_INTERNAL_31b09583_4_k_cu_31c298d1_31904cuda3std6ranges3__45__cpo4swapE,(.L_10 - _ZN39_INTERNAL_31b09583_4_k_cu_31c298d1_31904cuda3std6ranges3__45__cpo4swapE)
_ZN39_INTERNAL_31b09583_4_k_cu_31c298d1_31904cuda3std6ranges3__45__cpo4swapE:
	.zero		1
.L_10:


//--------------------- .nv.constant0._ZN7cutlass13device_kernelINS_4gemm6kernel13GemmUniversalIN4cute5tupleIJiiiiEEENS1_10collective13CollectiveMmaINS1_35MainloopSm100TmaUmmaWarpSpecializedILi13ELi2ELi4ENS5_IJNS4_1CILi2EEENSA_ILi1EEESC_EEEEENS5_IJNSA_ILi128EEESF_NSA_ILi64EEEEEENS_10bfloat16_tENS5_IJlSC_lEEESI_SJ_NS4_8TiledMMAINS4_8MMA_AtomIJNS4_26SM100_MMA_F16BF16_2x1SM_SSISI_SI_fLi128ELi128ELNS4_4UMMA5MajorE0ELSO_0ELNSN_7ScaleInE0ELSP_0EEEEEENS4_6LayoutINS5_IJSC_SC_SC_EEENS5_IJNSA_ILi0EEESU_SU_EEEEENS5_IJNS4_10UnderscoreESX_SX_EEEEENS4_18SM100_TMA_2SM_LOADENS4_14ComposedLayoutINS4_7SwizzleILi3ELi4ELi3EEENS4_18smem_ptr_flag_bitsILi16EEENSS_INS5_IJNSA_ILi8EEESG_EEENS5_IJSG_SC_EEEEEEEvNS4_8identityES10_S1A_vS1B_EENS_8epilogue10collective18CollectiveEpilogueINS1D_23Sm100TmaWarpSpecializedILi4ELi2ELi16ELb1ELb0EEEJNS5_IJSG_SF_SG_EEENS5_IJNSS_ISG_SC_EENSS_INS5_IJNSA_ILi16EEESB_EEENS5_IJSC_SG_EEEEEEEESI_SJ_SI_SJ_NS1D_6fusion15FusionCallbacksIS1H_NS1P_23LinCombPerRowBiasEltActINS1D_6thread4ReLuESI_fSI_SI_fLi8ELNS_15FloatRoundStyleE2EEES1I_S1O_JEEENS4_5SM1004TMEM4LOAD26SM100_TMEM_LOAD_32dp32b16xENS4_13SM90_TMA_LOADENS11_INS12_ILi1ELi4ELi3EEES15_NSS_INS5_IJS16_S1K_EEENS5_IJS1K_SC_EEEEEEENS4_39AutoVectorizingCopyWithAssumedAlignmentILi128EEENS4_14SM90_TMA_STOREES26_S28_S28_EEEvvEEEEvNT_6ParamsE --------------------------
	.section	.nv.constant0._ZN7cutlass13device_kernelINS_4gemm6kernel13GemmUniversalIN4cute5tupleIJiiiiEEENS1_10collective13CollectiveMmaINS1_35MainloopSm100TmaUmmaWarpSpecializedILi13ELi2ELi4ENS5_IJNS4_1CILi2EEENSA_ILi1EEESC_EEEEENS5_IJNSA_ILi128EEESF_NSA_ILi64EEEEEENS_10bfloat16_tENS5_IJlSC_lEEESI_SJ_NS4_8TiledMMAINS4_8MMA_AtomIJNS4_26SM100_MMA_F16BF16_2x1SM_SSISI_SI_fLi128ELi128ELNS4_4UMMA5MajorE0ELSO_0ELNSN_7ScaleInE0ELSP_0EEEEEENS4_6LayoutINS5_IJSC_SC_SC_EEENS5_IJNSA_ILi0EEESU_SU_EEEEENS5_IJNS4_10UnderscoreESX_SX_EEEEENS4_18SM100_TMA_2SM_LOADENS4_14ComposedLayoutINS4_7SwizzleILi3ELi4ELi3EEENS4_18smem_ptr_flag_bitsILi16EEENSS_INS5_IJNSA_ILi8EEESG_EEENS5_IJSG_SC_EEEEEEEvNS4_8identityES10_S1A_vS1B_EENS_8epilogue10collective18CollectiveEpilogueINS1D_23Sm100TmaWarpSpecializedILi4ELi2ELi16ELb1ELb0EEEJNS5_IJSG_SF_SG_EEENS5_IJNSS_ISG_SC_EENSS_INS5_IJNSA_ILi16EEESB_EEENS5_IJSC_SG_EEEEEEEESI_SJ_SI_SJ_NS1D_6fusion15FusionCallbacksIS1H_NS1P_23LinCombPerRowBiasEltActINS1D_6thread4ReLuESI_fSI_SI_fLi8ELNS_15FloatRoundStyleE2EEES1I_S1O_JEEENS4_5SM1004TMEM4LOAD26SM100_TMEM_LOAD_32dp32b16xENS4_13SM90_TMA_LOADENS11_INS12_ILi1ELi4ELi3EEES15_NSS_INS5_IJS16_S1K_EEENS5_IJS1K_SC_EEEEEEENS4_39AutoVectorizingCopyWithAssumedAlignmentILi128EEENS4_14SM90_TMA_STOREES26_S28_S28_EEEvvEEEEvNT_6ParamsE,"a",@progbits
	.sectionflags	@""
	.align	4
.nv.constant0._ZN7cutlass13device_kernelINS_4gemm6kernel13GemmUniversalIN4cute5tupleIJiiiiEEENS1_10collective13CollectiveMmaINS1_35MainloopSm100TmaUmmaWarpSpecializedILi13ELi2ELi4ENS5_IJNS4_1CILi2EEENSA_ILi1EEESC_EEEEENS5_IJNSA_ILi128EEESF_NSA_ILi64EEEEEENS_10bfloat16_tENS5_IJlSC_lEEESI_SJ_NS4_8TiledMMAINS4_8MMA_AtomIJNS4_26SM100_MMA_F16BF16_2x1SM_SSISI_SI_fLi128ELi128ELNS4_4UMMA5MajorE0ELSO_0ELNSN_7ScaleInE0ELSP_0EEEEEENS4_6LayoutINS5_IJSC_SC_SC_EEENS5_IJNSA_ILi0EEESU_SU_EEEEENS5_IJNS4_10UnderscoreESX_SX_EEEEENS4_18SM100_TMA_2SM_LOADENS4_14ComposedLayoutINS4_7SwizzleILi3ELi4ELi3EEENS4_18smem_ptr_flag_bitsILi16EEENSS_INS5_IJNSA_ILi8EEESG_EEENS5_IJSG_SC_EEEEEEEvNS4_8identityES10_S1A_vS1B_EENS_8epilogue10collective18CollectiveEpilogueINS1D_23Sm100TmaWarpSpecializedILi4ELi2ELi16ELb1ELb0EEEJNS5_IJSG_SF_SG_EEENS5_IJNSS_ISG_SC_EENSS_INS5_IJNSA_ILi16EEESB_EEENS5_IJSC_SG_EEEEEEEESI_SJ_SI_SJ_NS1D_6fusion15FusionCallbacksIS1H_NS1P_23LinCombPerRowBiasEltActINS1D_6thread4ReLuESI_fSI_SI_fLi8ELNS_15FloatRoundStyleE2EEES1I_S1O_JEEENS4_5SM1004TMEM4LOAD26SM100_TMEM_LOAD_32dp32b16xENS4_13SM90_TMA_LOADENS11_INS12_ILi1ELi4ELi3EEES15_NSS_INS5_IJS16_S1K_EEENS5_IJS1K_SC_EEEEEEENS4_39AutoVectorizingCopyWithAssumedAlignmentILi128EEENS4_14SM90_TMA_STOREES26_S28_S28_EEEvvEEEEvNT_6ParamsE:
	.zero		2944


//--------------------- SYMBOLS --------------------------

	.type		.nv.reservedSmem.offset0,@object
	.size		.nv.reservedSmem.offset0,0x4
	.type		.nv.reservedSmem.cap,@object
	.size		.nv.reservedSmem.cap,0x4
	.type		__assertfail,@function
